// auto-generated by cutlass_sweep.gemm — config: {"arch": "sm_100", "cluster_m": 1, "cluster_n": 1, "dtype": "nvfp4", "dtype_b": "nvfp4", "layout": "nt", "stages": 0, "tile_k": 64, "tile_m": 128, "tile_n": 128}
#include "cutlass/cutlass.h"
#include "cutlass/gemm/collective/collective_builder.hpp"
#include "cutlass/gemm/device/gemm_universal_adapter.h"
#include "cutlass/gemm/kernel/gemm_universal.hpp"
#include "cutlass/epilogue/collective/collective_builder.hpp"

using ElemA = cutlass::nv_float4_t<cutlass::float_e2m1_t>;
using ElemB = cutlass::nv_float4_t<cutlass::float_e2m1_t>;
using ElemCD = cutlass::bfloat16_t;
using Acc  = float;
using TileShape    = cute::Shape<cute::_128, cute::_128, cute::_64>;
using ClusterShape = cute::Shape<cute::_1, cute::_1, cute::_1>;

using CollectiveEpilogue = typename cutlass::epilogue::collective::CollectiveBuilder<
    cutlass::arch::Sm100, cutlass::arch::OpClassTensorOp,
    TileShape, ClusterShape,
    cutlass::epilogue::collective::EpilogueTileAuto,
    Acc, Acc,
    ElemCD, cutlass::layout::RowMajor, 128 / cutlass::sizeof_bits<ElemCD>::value,
    ElemCD, cutlass::layout::RowMajor, 128 / cutlass::sizeof_bits<ElemCD>::value,
    cutlass::epilogue::collective::EpilogueScheduleAuto
  >::CollectiveOp;

using CollectiveMainloop = typename cutlass::gemm::collective::CollectiveBuilder<
    cutlass::arch::Sm100, cutlass::arch::OpClassBlockScaledTensorOp,
    ElemA, cutlass::layout::RowMajor, 32,
    ElemB, cutlass::layout::ColumnMajor, 32,
    Acc,
    TileShape, ClusterShape,
    cutlass::gemm::collective::StageCountAutoCarveout<static_cast<int>(sizeof(typename CollectiveEpilogue::SharedStorage))>,
    cutlass::gemm::collective::KernelScheduleAuto
  >::CollectiveOp;

using GemmKernel = cutlass::gemm::kernel::GemmUniversal<
    cute::Shape<int,int,int,int>,
    CollectiveMainloop,
    CollectiveEpilogue
>;
using Gemm = cutlass::gemm::device::GemmUniversalAdapter<GemmKernel>;

// Force the device kernel symbol into the cubin without needing a host main.
auto* _anchor = &cutlass::device_kernel<GemmKernel>;


// ===== COMPILED SASS (sm_100a) =====

	.target	sm_100a

	.elftype	@"ET_EXEC"


//--------------------- .note.nv.tkinfo           --------------------------
	.section	.note.nv.tkinfo,"",@"SHT_NOTE"
	.sectionflags	@"SHF_NOTE_NV_TKINFO"
	.tkinfo
        /*0018*/ 	.word	0x00000002
        /*0030*/ 	.string	""
        /*0030*/ 	.string	"ptxas"
        /*0030*/ 	.string	"Cuda compilation tools, release 13.0, V13.0.88"
        /*0030*/ 	.string	"Build cuda_13.0.r13.0/compiler.36424714_0"
        /*0030*/ 	.string	"-arch sm_100a -m 64 "



//--------------------- .note.nv.cuinfo           --------------------------
	.section	.note.nv.cuinfo,"",@"SHT_NOTE"
	.sectionflags	@"SHF_NOTE_NV_CUINFO"
        /*0018*/ 	.short	0x0002
        /*001a*/ 	.short	0x0064
        /*001c*/ 	.short	0x0082
	.zero		2


//--------------------- .nv.info                  --------------------------
	.section	.nv.info,"",@"SHT_CUDA_INFO"
	.align	4


	//----- nvinfo : EIATTR_REGCOUNT
	.align		4
        /*0000*/ 	.byte	0x04, 0x2f
        /*0002*/ 	.short	(.L_19 - .L_18)
	.align		4
.L_18:
        /*0004*/ 	.word	index@(_ZN7cutlass13device_kernelINS_4gemm6kernel13GemmUniversalIN4cute5tupleIJiiiiEEENS1_10collective13CollectiveMmaINS1_46MainloopSm100TmaUmmaWarpSpecializedBlockScaledILi21ELi2ELi2ENS5_IJNS4_1CILi1EEESB_SB_EEEEENS5_IJNSA_ILi128EEESE_NSA_ILi64EEEEEENS5_IJNS_12float_e2m1_tENS_13float_ue4m3_tEEEENS5_IJNS5_IJlSB_lEEENS4_6LayoutINS5_IJNS5_IJNS5_IJNSA_ILi32EEENSA_ILi4EEEEEEiEEENS5_IJNS5_IJNSA_ILi16EEESN_EEEiEEENS5_IJSB_iEEEEEENS5_IJSS_NS5_IJNS5_IJNSA_ILi0EEESB_EEENSA_ILi512EEEEEENS5_IJSV_iEEEEEEEEEEESJ_S12_NS4_8TiledMMAINS4_8MMA_AtomIJNS4_17SM100_MMA_MXF4_SSISH_SH_fSI_Li128ELi128ELi16ELNS4_4UMMA5MajorE0ELS17_0ELNS16_7ScaleInE0ELS18_0EEEEEENSL_ISC_NS5_IJSV_SV_SV_EEEEENS5_IJNS4_10UnderscoreES1D_S1D_EEEEENS5_IJNS4_13SM90_TMA_LOADES1G_EEENS5_IJNS4_14ComposedLayoutINS4_7SwizzleILi1ELi4ELi3EEENS4_18smem_ptr_flag_bitsILi4EEENSL_INS5_IJNSA_ILi8EEESF_EEENS5_IJSF_SB_EEEEEEENSL_INS5_IJNS5_IJNS5_IJSO_SB_EEESR_EEESB_NS5_IJSB_SB_EEEEEENS5_IJNS5_IJNS5_IJSR_SX_EEESW_EEESV_NS5_IJSN_SX_EEEEEEEEEEEvNS4_8identityES1H_S21_vS22_EENS_8epilogue10collective18CollectiveEpilogueINS24_23Sm100TmaWarpSpecializedILi4ELi2ELi32ELb1ELb0EEEJSG_NS5_IJNSL_ISE_SB_EENSL_ISM_SB_EEEEENS_10bfloat16_tESK_S2C_SK_NS24_6fusion15FusionCallbacksIS28_NS2D_17LinearCombinationIS2C_fS2C_fLNS_15FloatRoundStyleE2EEESG_S2B_JEEENS4_5SM1004TMEM4LOAD26SM100_TMEM_LOAD_32dp32b32xES1G_NS1I_INS1J_ILi2ELi4ELi3EEENS1L_ILi16EEENSL_INS5_IJS1N_SM_EEENS5_IJSM_SB_EEEEEEENS4_39AutoVectorizingCopyWithAssumedAlignmentILi128EEENS4_14SM90_TMA_STOREES2S_S2U_S2U_EEEvvEEEEvNT_6ParamsE)
        /*0008*/ 	.word	0x0000006e


	//----- nvinfo : EIATTR_FRAME_SIZE
	.align		4
.L_19:
        /*000c*/ 	.byte	0x04, 0x11
        /*000e*/ 	.short	(.L_21 - .L_20)
	.align		4
.L_20:
        /*0010*/ 	.word	index@($__internal_2_$__cuda_sm10x_tcgen05_guardrail_trap_unallocated_columns_being_dealloced)
        /*0014*/ 	.word	0x00000000


	//----- nvinfo : EIATTR_FRAME_SIZE
	.align		4
.L_21:
        /*0018*/ 	.byte	0x04, 0x11
        /*001a*/ 	.short	(.L_23 - .L_22)
	.align		4
.L_22:
        /*001c*/ 	.word	index@($__internal_1_$__cuda_sm10x_tcgen05_guardrail_trap_phase_invalid_during_alloc)
        /*0020*/ 	.word	0x00000000


	//----- nvinfo : EIATTR_FRAME_SIZE
	.align		4
.L_23:
        /*0024*/ 	.byte	0x04, 0x11
        /*0026*/ 	.short	(.L_25 - .L_24)
	.align		4
.L_24:
        /*0028*/ 	.word	index@($__internal_0_$__cuda_sm10x_tcgen05_guardrail_trap_col_being_dealloced_not_returned_by_alloc)
        /*002c*/ 	.word	0x00000000


	//----- nvinfo : EIATTR_FRAME_SIZE
	.align		4
.L_25:
        /*0030*/ 	.byte	0x04, 0x11
        /*0032*/ 	.short	(.L_27 - .L_26)
	.align		4
.L_26:
        /*0034*/ 	.word	index@(_ZN7cutlass13device_kernelINS_4gemm6kernel13GemmUniversalIN4cute5tupleIJiiiiEEENS1_10collective13CollectiveMmaINS1_46MainloopSm100TmaUmmaWarpSpecializedBlockScaledILi21ELi2ELi2ENS5_IJNS4_1CILi1EEESB_SB_EEEEENS5_IJNSA_ILi128EEESE_NSA_ILi64EEEEEENS5_IJNS_12float_e2m1_tENS_13float_ue4m3_tEEEENS5_IJNS5_IJlSB_lEEENS4_6LayoutINS5_IJNS5_IJNS5_IJNSA_ILi32EEENSA_ILi4EEEEEEiEEENS5_IJNS5_IJNSA_ILi16EEESN_EEEiEEENS5_IJSB_iEEEEEENS5_IJSS_NS5_IJNS5_IJNSA_ILi0EEESB_EEENSA_ILi512EEEEEENS5_IJSV_iEEEEEEEEEEESJ_S12_NS4_8TiledMMAINS4_8MMA_AtomIJNS4_17SM100_MMA_MXF4_SSISH_SH_fSI_Li128ELi128ELi16ELNS4_4UMMA5MajorE0ELS17_0ELNS16_7ScaleInE0ELS18_0EEEEEENSL_ISC_NS5_IJSV_SV_SV_EEEEENS5_IJNS4_10UnderscoreES1D_S1D_EEEEENS5_IJNS4_13SM90_TMA_LOADES1G_EEENS5_IJNS4_14ComposedLayoutINS4_7SwizzleILi1ELi4ELi3EEENS4_18smem_ptr_flag_bitsILi4EEENSL_INS5_IJNSA_ILi8EEESF_EEENS5_IJSF_SB_EEEEEEENSL_INS5_IJNS5_IJNS5_IJSO_SB_EEESR_EEESB_NS5_IJSB_SB_EEEEEENS5_IJNS5_IJNS5_IJSR_SX_EEESW_EEESV_NS5_IJSN_SX_EEEEEEEEEEEvNS4_8identityES1H_S21_vS22_EENS_8epilogue10collective18CollectiveEpilogueINS24_23Sm100TmaWarpSpecializedILi4ELi2ELi32ELb1ELb0EEEJSG_NS5_IJNSL_ISE_SB_EENSL_ISM_SB_EEEEENS_10bfloat16_tESK_S2C_SK_NS24_6fusion15FusionCallbacksIS28_NS2D_17LinearCombinationIS2C_fS2C_fLNS_15FloatRoundStyleE2EEESG_S2B_JEEENS4_5SM1004TMEM4LOAD26SM100_TMEM_LOAD_32dp32b32xES1G_NS1I_INS1J_ILi2ELi4ELi3EEENS1L_ILi16EEENSL_INS5_IJS1N_SM_EEENS5_IJSM_SB_EEEEEEENS4_39AutoVectorizingCopyWithAssumedAlignmentILi128EEENS4_14SM90_TMA_STOREES2S_S2U_S2U_EEEvvEEEEvNT_6ParamsE)
        /*0038*/ 	.word	0x00000000


	//----- nvinfo : EIATTR_MIN_STACK_SIZE
	.align		4
.L_27:
        /*003c*/ 	.byte	0x04, 0x12
        /*003e*/ 	.short	(.L_29 - .L_28)
	.align		4
.L_28:
        /*0040*/ 	.word	index@(_ZN7cutlass13device_kernelINS_4gemm6kernel13GemmUniversalIN4cute5tupleIJiiiiEEENS1_10collective13CollectiveMmaINS1_46MainloopSm100TmaUmmaWarpSpecializedBlockScaledILi21ELi2ELi2ENS5_IJNS4_1CILi1EEESB_SB_EEEEENS5_IJNSA_ILi128EEESE_NSA_ILi64EEEEEENS5_IJNS_12float_e2m1_tENS_13float_ue4m3_tEEEENS5_IJNS5_IJlSB_lEEENS4_6LayoutINS5_IJNS5_IJNS5_IJNSA_ILi32EEENSA_ILi4EEEEEEiEEENS5_IJNS5_IJNSA_ILi16EEESN_EEEiEEENS5_IJSB_iEEEEEENS5_IJSS_NS5_IJNS5_IJNSA_ILi0EEESB_EEENSA_ILi512EEEEEENS5_IJSV_iEEEEEEEEEEESJ_S12_NS4_8TiledMMAINS4_8MMA_AtomIJNS4_17SM100_MMA_MXF4_SSISH_SH_fSI_Li128ELi128ELi16ELNS4_4UMMA5MajorE0ELS17_0ELNS16_7ScaleInE0ELS18_0EEEEEENSL_ISC_NS5_IJSV_SV_SV_EEEEENS5_IJNS4_10UnderscoreES1D_S1D_EEEEENS5_IJNS4_13SM90_TMA_LOADES1G_EEENS5_IJNS4_14ComposedLayoutINS4_7SwizzleILi1ELi4ELi3EEENS4_18smem_ptr_flag_bitsILi4EEENSL_INS5_IJNSA_ILi8EEESF_EEENS5_IJSF_SB_EEEEEEENSL_INS5_IJNS5_IJNS5_IJSO_SB_EEESR_EEESB_NS5_IJSB_SB_EEEEEENS5_IJNS5_IJNS5_IJSR_SX_EEESW_EEESV_NS5_IJSN_SX_EEEEEEEEEEEvNS4_8identityES1H_S21_vS22_EENS_8epilogue10collective18CollectiveEpilogueINS24_23Sm100TmaWarpSpecializedILi4ELi2ELi32ELb1ELb0EEEJSG_NS5_IJNSL_ISE_SB_EENSL_ISM_SB_EEEEENS_10bfloat16_tESK_S2C_SK_NS24_6fusion15FusionCallbacksIS28_NS2D_17LinearCombinationIS2C_fS2C_fLNS_15FloatRoundStyleE2EEESG_S2B_JEEENS4_5SM1004TMEM4LOAD26SM100_TMEM_LOAD_32dp32b32xES1G_NS1I_INS1J_ILi2ELi4ELi3EEENS1L_ILi16EEENSL_INS5_IJS1N_SM_EEENS5_IJSM_SB_EEEEEEENS4_39AutoVectorizingCopyWithAssumedAlignmentILi128EEENS4_14SM90_TMA_STOREES2S_S2U_S2U_EEEvvEEEEvNT_6ParamsE)
        /*0044*/ 	.word	0x00000000
.L_29:


//--------------------- .nv.compat                --------------------------
	.section	.nv.compat,"",@"SHT_CUDA_COMPAT_INFO"
	.align	4
        /*0000*/ 	.byte	0x02, 0x09, 0x01, 0x00, 0x02, 0x02, 0x02, 0x00, 0x02, 0x05, 0x05, 0x00, 0x03, 0x07, 0x01, 0x01
        /*0010*/ 	.byte	0x02, 0x03, 0x01, 0x00, 0x02, 0x06, 0x01, 0x00, 0x04, 0x0b, 0x08, 0x00, 0x09, 0x00, 0x00, 0x00
        /*0020*/ 	.byte	0x00, 0x00, 0x00, 0x00


//--------------------- .nv.info._ZN7cutlass13device_kernelINS_4gemm6kernel13GemmUniversalIN4cute5tupleIJiiiiEEENS1_10collective13CollectiveMmaINS1_46MainloopSm100TmaUmmaWarpSpecializedBlockScaledILi21ELi2ELi2ENS5_IJNS4_1CILi1EEESB_SB_EEEEENS5_IJNSA_ILi128EEESE_NSA_ILi64EEEEEENS5_IJNS_12float_e2m1_tENS_13float_ue4m3_tEEEENS5_IJNS5_IJlSB_lEEENS4_6LayoutINS5_IJNS5_IJNS5_IJNSA_ILi32EEENSA_ILi4EEEEEEiEEENS5_IJNS5_IJNSA_ILi16EEESN_EEEiEEENS5_IJSB_iEEEEEENS5_IJSS_NS5_IJNS5_IJNSA_ILi0EEESB_EEENSA_ILi512EEEEEENS5_IJSV_iEEEEEEEEEEESJ_S12_NS4_8TiledMMAINS4_8MMA_AtomIJNS4_17SM100_MMA_MXF4_SSISH_SH_fSI_Li128ELi128ELi16ELNS4_4UMMA5MajorE0ELS17_0ELNS16_7ScaleInE0ELS18_0EEEEEENSL_ISC_NS5_IJSV_SV_SV_EEEEENS5_IJNS4_10UnderscoreES1D_S1D_EEEEENS5_IJNS4_13SM90_TMA_LOADES1G_EEENS5_IJNS4_14ComposedLayoutINS4_7SwizzleILi1ELi4ELi3EEENS4_18smem_ptr_flag_bitsILi4EEENSL_INS5_IJNSA_ILi8EEESF_EEENS5_IJSF_SB_EEEEEEENSL_INS5_IJNS5_IJNS5_IJSO_SB_EEESR_EEESB_NS5_IJSB_SB_EEEEEENS5_IJNS5_IJNS5_IJSR_SX_EEESW_EEESV_NS5_IJSN_SX_EEEEEEEEEEEvNS4_8identityES1H_S21_vS22_EENS_8epilogue10collective18CollectiveEpilogueINS24_23Sm100TmaWarpSpecializedILi4ELi2ELi32ELb1ELb0EEEJSG_NS5_IJNSL_ISE_SB_EENSL_ISM_SB_EEEEENS_10bfloat16_tESK_S2C_SK_NS24_6fusion15FusionCallbacksIS28_NS2D_17LinearCombinationIS2C_fS2C_fLNS_15FloatRoundStyleE2EEESG_S2B_JEEENS4_5SM1004TMEM4LOAD26SM100_TMEM_LOAD_32dp32b32xES1G_NS1I_INS1J_ILi2ELi4ELi3EEENS1L_ILi16EEENSL_INS5_IJS1N_SM_EEENS5_IJSM_SB_EEEEEEENS4_39AutoVectorizingCopyWithAssumedAlignmentILi128EEENS4_14SM90_TMA_STOREES2S_S2U_S2U_EEEvvEEEEvNT_6ParamsE --------------------------
	.section	.nv.info._ZN7cutlass13device_kernelINS_4gemm6kernel13GemmUniversalIN4cute5tupleIJiiiiEEENS1_10collective13CollectiveMmaINS1_46MainloopSm100TmaUmmaWarpSpecializedBlockScaledILi21ELi2ELi2ENS5_IJNS4_1CILi1EEESB_SB_EEEEENS5_IJNSA_ILi128EEESE_NSA_ILi64EEEEEENS5_IJNS_12float_e2m1_tENS_13float_ue4m3_tEEEENS5_IJNS5_IJlSB_lEEENS4_6LayoutINS5_IJNS5_IJNS5_IJNSA_ILi32EEENSA_ILi4EEEEEEiEEENS5_IJNS5_IJNSA_ILi16EEESN_EEEiEEENS5_IJSB_iEEEEEENS5_IJSS_NS5_IJNS5_IJNSA_ILi0EEESB_EEENSA_ILi512EEEEEENS5_IJSV_iEEEEEEEEEEESJ_S12_NS4_8TiledMMAINS4_8MMA_AtomIJNS4_17SM100_MMA_MXF4_SSISH_SH_fSI_Li128ELi128ELi16ELNS4_4UMMA5MajorE0ELS17_0ELNS16_7ScaleInE0ELS18_0EEEEEENSL_ISC_NS5_IJSV_SV_SV_EEEEENS5_IJNS4_10UnderscoreES1D_S1D_EEEEENS5_IJNS4_13SM90_TMA_LOADES1G_EEENS5_IJNS4_14ComposedLayoutINS4_7SwizzleILi1ELi4ELi3EEENS4_18smem_ptr_flag_bitsILi4EEENSL_INS5_IJNSA_ILi8EEESF_EEENS5_IJSF_SB_EEEEEEENSL_INS5_IJNS5_IJNS5_IJSO_SB_EEESR_EEESB_NS5_IJSB_SB_EEEEEENS5_IJNS5_IJNS5_IJSR_SX_EEESW_EEESV_NS5_IJSN_SX_EEEEEEEEEEEvNS4_8identityES1H_S21_vS22_EENS_8epilogue10collective18CollectiveEpilogueINS24_23Sm100TmaWarpSpecializedILi4ELi2ELi32ELb1ELb0EEEJSG_NS5_IJNSL_ISE_SB_EENSL_ISM_SB_EEEEENS_10bfloat16_tESK_S2C_SK_NS24_6fusion15FusionCallbacksIS28_NS2D_17LinearCombinationIS2C_fS2C_fLNS_15FloatRoundStyleE2EEESG_S2B_JEEENS4_5SM1004TMEM4LOAD26SM100_TMEM_LOAD_32dp32b32xES1G_NS1I_INS1J_ILi2ELi4ELi3EEENS1L_ILi16EEENSL_INS5_IJS1N_SM_EEENS5_IJSM_SB_EEEEEEENS4_39AutoVectorizingCopyWithAssumedAlignmentILi128EEENS4_14SM90_TMA_STOREES2S_S2U_S2U_EEEvvEEEEvNT_6ParamsE,"",@"SHT_CUDA_INFO"
	.sectionflags	@""
	.align	4


	//----- nvinfo : EIATTR_CUDA_API_VERSION
	.align		4
        /*0000*/ 	.byte	0x04, 0x37
        /*0002*/ 	.short	(.L_31 - .L_30)
.L_30:
        /*0004*/ 	.word	0x00000082


	//----- nvinfo : EIATTR_KPARAM_INFO
	.align		4
.L_31:
        /*0008*/ 	.byte	0x04, 0x17
        /*000a*/ 	.short	(.L_33 - .L_32)
.L_32:
        /*000c*/ 	.word	0x00000000
        /*0010*/ 	.short	0x0000
        /*0012*/ 	.short	0x0000
        /*0014*/ 	.byte	0x00, 0xf0, 0x01, 0x30


	//----- nvinfo : EIATTR_AT_ENTRY_FRAGMENTS
	.align		4
.L_33:
        /*0018*/ 	.byte	0x04, 0x4f
        /*001a*/ 	.short	(.L_35 - .L_34)


	//   ....[0]....
.L_34:
        /*001c*/ 	.word	0x00000006


	//----- nvinfo : EIATTR_RESERVED_SMEM_USED
	.align		4
.L_35:
        /*0020*/ 	.byte	0x01, 0x41
	.zero		2


	//----- nvinfo : EIATTR_SPARSE_MMA_MASK
	.align		4
        /*0024*/ 	.byte	0x03, 0x50
        /*0026*/ 	.short	0x0000


	//----- nvinfo : EIATTR_TCGEN05_1CTA_USED
	.align		4
        /*0028*/ 	.byte	0x01, 0x51
	.zero		2


	//----- nvinfo : EIATTR_MAXREG_COUNT
	.align		4
        /*002c*/ 	.byte	0x03, 0x1b
        /*002e*/ 	.short	0x00ff


	//----- nvinfo : EIATTR_NUM_BARRIERS
	.align		4
        /*0030*/ 	.byte	0x02, 0x4c
        /*0032*/ 	.byte	0x07
	.zero		1


	//----- nvinfo : EIATTR_EXTERNS
	.align		4
        /*0034*/ 	.byte	0x04, 0x0f
        /*0036*/ 	.short	(.L_37 - .L_36)


	//   ....[0]....
	.align		4
.L_36:
        /*0038*/ 	.word	index@(__assertfail)


	//----- nvinfo : EIATTR_MERCURY_ISA_VERSION
	.align		4
.L_37:
        /*003c*/ 	.byte	0x03, 0x5f
        /*003e*/ 	.short	0x0101


	//----- nvinfo : EIATTR_INT_WARP_WIDE_INSTR_OFFSETS
	.align		4
        /*0040*/ 	.byte	0x04, 0x31
        /*0042*/ 	.short	(.L_39 - .L_38)


	//   ....[0]....
.L_38:
        /*0044*/ 	.word	0x00002280


	//   ....[1]....
        /*0048*/ 	.word	0x00004570


	//   ....[2]....
        /*004c*/ 	.word	0x000045a0


	//   ....[3]....
        /*0050*/ 	.word	0x000045f0


	//   ....[4]....
        /*0054*/ 	.word	0x00004ee0


	//   ....[5]....
        /*0058*/ 	.word	0x00004f40


	//   ....[6]....
        /*005c*/ 	.word	0x00005030


	//   ....[7]....
        /*0060*/ 	.word	0x000050a0


	//   ....[8]....
        /*0064*/ 	.word	0x000051b0


	//   ....[9]....
        /*0068*/ 	.word	0x000052b0


	//   ....[10]....
        /*006c*/ 	.word	0x00005410


	//   ....[11]....
        /*0070*/ 	.word	0x000054c0


	//----- nvinfo : EIATTR_COOP_GROUP_MASK_REGIDS
	.align		4
.L_39:
        /*0074*/ 	.byte	0x04, 0x29
        /*0076*/ 	.short	(.L_41 - .L_40)


	//   ....[0]....
.L_40:
        /*0078*/ 	.word	0xffffffff


	//   ....[1]....
        /*007c*/ 	.word	0xffffffff


	//   ....[2]....
        /*0080*/ 	.word	0xffffffff


	//   ....[3]....
        /*0084*/ 	.word	0xffffffff


	//   ....[4]....
        /*0088*/ 	.word	0xffffffff


	//   ....[5]....
        /*008c*/ 	.word	0xffffffff


	//   ....[6]....
        /*0090*/ 	.word	0xffffffff


	//   ....[7]....
        /*0094*/ 	.word	0xffffffff


	//   ....[8]....
        /*0098*/ 	.word	0xffffffff


	//   ....[9]....
        /*009c*/ 	.word	0xffffffff


	//   ....[10]....
        /*00a0*/ 	.word	0xffffffff


	//   ....[11]....
        /*00a4*/ 	.word	0xffffffff


	//   ....[12]....
        /*00a8*/ 	.word	0xffffffff


	//----- nvinfo : EIATTR_COOP_GROUP_INSTR_OFFSETS
	.align		4
.L_41:
        /*00ac*/ 	.byte	0x04, 0x28
        /*00ae*/ 	.short	(.L_43 - .L_42)


	//   ....[0]....
.L_42:
        /*00b0*/ 	.word	0x00000090


	//   ....[1]....
        /*00b4*/ 	.word	0x00000530


	//   ....[2]....
        /*00b8*/ 	.word	0x000008f0


	//   ....[3]....
        /*00bc*/ 	.word	0x00000a90


	//   ....[4]....
        /*00c0*/ 	.word	0x00000b90


	//   ....[5]....
        /*00c4*/ 	.word	0x00000d00


	//   ....[6]....
        /*00c8*/ 	.word	0x00000e60


	//   ....[7]....
        /*00cc*/ 	.word	0x00002160


	//   ....[8]....
        /*00d0*/ 	.word	0x000038f0


	//   ....[9]....
        /*00d4*/ 	.word	0x00003b00


	//   ....[10]....
        /*00d8*/ 	.word	0x00003b30


	//   ....[11]....
        /*00dc*/ 	.word	0x00004460


	//   ....[12]....
        /*00e0*/ 	.word	0x00004690


	//----- nvinfo : EIATTR_VRC_CTA_INIT_COUNT
	.align		4
.L_43:
        /*00e4*/ 	.byte	0x02, 0x4a
        /*00e6*/ 	.byte	0x80
	.zero		1


	//----- nvinfo : EIATTR_SYSCALL_OFFSETS
	.align		4
        /*00e8*/ 	.byte	0x04, 0x46
        /*00ea*/ 	.short	(.L_45 - .L_44)


	//   ....[0]....
.L_44:
        /*00ec*/ 	.word	0x00005fe0


	//   ....[1]....
        /*00f0*/ 	.word	0x000060d0


	//   ....[2]....
        /*00f4*/ 	.word	0x00006840


	//   ....[3]....
        /*00f8*/ 	.word	0x000074c0


	//   ....[4]....
        /*00fc*/ 	.word	0x00008110


	//   ....[5]....
        /*0100*/ 	.word	0x00008d60


	//----- nvinfo : EIATTR_MBARRIER_INSTR_OFFSETS
	.align		4
.L_45:
        /*0104*/ 	.byte	0x04, 0x39
        /*0106*/ 	.short	(.L_47 - .L_46)


	//   ....[0]....
.L_46:
        /*0108*/ 	.word	0x00000630
        /*010c*/ 	.word	0x000000ff
        /*0110*/ 	.word	0x00000000
        /*0114*/ 	.short	0x0100
        /*0116*/ 	.byte	0x05
	.zero		1


	//   ....[1]....
        /*0118*/ 	.word	0x00000640
        /*011c*/ 	.word	0x000000ff
        /*0120*/ 	.word	0x000000a8
        /*0124*/ 	.short	0x0100
        /*0126*/ 	.byte	0x05
	.zero		1


	//   ....[2]....
        /*0128*/ 	.word	0x00000650
        /*012c*/ 	.word	0x000000ff
        /*0130*/ 	.word	0x00000008
        /*0134*/ 	.short	0x0100
        /*0136*/ 	.byte	0x05
	.zero		1


	//   ....[3]....
        /*0138*/ 	.word	0x00000660
        /*013c*/ 	.word	0x000000ff
        /*0140*/ 	.word	0x000000b0
        /*0144*/ 	.short	0x0100
        /*0146*/ 	.byte	0x05
	.zero		1


	//   ....[4]....
        /*0148*/ 	.word	0x00000670
        /*014c*/ 	.word	0x000000ff
        /*0150*/ 	.word	0x00000010
        /*0154*/ 	.short	0x0100
        /*0156*/ 	.byte	0x05
	.zero		1


	//   ....[5]....
        /*0158*/ 	.word	0x00000680
        /*015c*/ 	.word	0x000000ff
        /*0160*/ 	.word	0x000000b8
        /*0164*/ 	.short	0x0100
        /*0166*/ 	.byte	0x05
	.zero		1


	//   ....[6]....
        /*0168*/ 	.word	0x00000690
        /*016c*/ 	.word	0x000000ff
        /*0170*/ 	.word	0x00000018
        /*0174*/ 	.short	0x0100
        /*0176*/ 	.byte	0x05
	.zero		1


	//   ....[7]....
        /*0178*/ 	.word	0x000006a0
        /*017c*/ 	.word	0x000000ff
        /*0180*/ 	.word	0x000000c0
        /*0184*/ 	.short	0x0100
        /*0186*/ 	.byte	0x05
	.zero		1


	//   ....[8]....
        /*0188*/ 	.word	0x000006b0
        /*018c*/ 	.word	0x000000ff
        /*0190*/ 	.word	0x00000020
        /*0194*/ 	.short	0x0100
        /*0196*/ 	.byte	0x05
	.zero		1


	//   ....[9]....
        /*0198*/ 	.word	0x000006c0
        /*019c*/ 	.word	0x000000ff
        /*01a0*/ 	.word	0x000000c8
        /*01a4*/ 	.short	0x0100
        /*01a6*/ 	.byte	0x05
	.zero		1


	//   ....[10]....
        /*01a8*/ 	.word	0x000006d0
        /*01ac*/ 	.word	0x000000ff
        /*01b0*/ 	.word	0x00000028
        /*01b4*/ 	.short	0x0100
        /*01b6*/ 	.byte	0x05
	.zero		1


	//   ....[11]....
        /*01b8*/ 	.word	0x000006e0
        /*01bc*/ 	.word	0x000000ff
        /*01c0*/ 	.word	0x000000d0
        /*01c4*/ 	.short	0x0100
        /*01c6*/ 	.byte	0x05
	.zero		1


	//   ....[12]....
        /*01c8*/ 	.word	0x000006f0
        /*01cc*/ 	.word	0x000000ff
        /*01d0*/ 	.word	0x00000030
        /*01d4*/ 	.short	0x0100
        /*01d6*/ 	.byte	0x05
	.zero		1


	//   ....[13]....
        /*01d8*/ 	.word	0x00000700
        /*01dc*/ 	.word	0x000000ff
        /*01e0*/ 	.word	0x000000d8
        /*01e4*/ 	.short	0x0100
        /*01e6*/ 	.byte	0x05
	.zero		1


	//   ....[14]....
        /*01e8*/ 	.word	0x00000710
        /*01ec*/ 	.word	0x000000ff
        /*01f0*/ 	.word	0x00000038
        /*01f4*/ 	.short	0x0100
        /*01f6*/ 	.byte	0x05
	.zero		1


	//   ....[15]....
        /*01f8*/ 	.word	0x00000720
        /*01fc*/ 	.word	0x000000ff
        /*0200*/ 	.word	0x000000e0
        /*0204*/ 	.short	0x0100
        /*0206*/ 	.byte	0x05
	.zero		1


	//   ....[16]....
        /*0208*/ 	.word	0x00000730
        /*020c*/ 	.word	0x000000ff
        /*0210*/ 	.word	0x00000040
        /*0214*/ 	.short	0x0100
        /*0216*/ 	.byte	0x05
	.zero		1


	//   ....[17]....
        /*0218*/ 	.word	0x00000740
        /*021c*/ 	.word	0x000000ff
        /*0220*/ 	.word	0x000000e8
        /*0224*/ 	.short	0x0100
        /*0226*/ 	.byte	0x05
	.zero		1


	//   ....[18]....
        /*0228*/ 	.word	0x00000750
        /*022c*/ 	.word	0x000000ff
        /*0230*/ 	.word	0x00000048
        /*0234*/ 	.short	0x0100
        /*0236*/ 	.byte	0x05
	.zero		1


	//   ....[19]....
        /*0238*/ 	.word	0x00000760
        /*023c*/ 	.word	0x000000ff
        /*0240*/ 	.word	0x000000f0
        /*0244*/ 	.short	0x0100
        /*0246*/ 	.byte	0x05
	.zero		1


	//   ....[20]....
        /*0248*/ 	.word	0x00000770
        /*024c*/ 	.word	0x000000ff
        /*0250*/ 	.word	0x00000050
        /*0254*/ 	.short	0x0100
        /*0256*/ 	.byte	0x05
	.zero		1


	//   ....[21]....
        /*0258*/ 	.word	0x00000780
        /*025c*/ 	.word	0x000000ff
        /*0260*/ 	.word	0x000000f8
        /*0264*/ 	.short	0x0100
        /*0266*/ 	.byte	0x05
	.zero		1


	//   ....[22]....
        /*0268*/ 	.word	0x00000790
        /*026c*/ 	.word	0x000000ff
        /*0270*/ 	.word	0x00000058
        /*0274*/ 	.short	0x0100
        /*0276*/ 	.byte	0x05
	.zero		1


	//   ....[23]....
        /*0278*/ 	.word	0x000007a0
        /*027c*/ 	.word	0x000000ff
        /*0280*/ 	.word	0x00000100
        /*0284*/ 	.short	0x0100
        /*0286*/ 	.byte	0x05
	.zero		1


	//   ....[24]....
        /*0288*/ 	.word	0x000007b0
        /*028c*/ 	.word	0x000000ff
        /*0290*/ 	.word	0x00000060
        /*0294*/ 	.short	0x0100
        /*0296*/ 	.byte	0x05
	.zero		1


	//   ....[25]....
        /*0298*/ 	.word	0x000007c0
        /*029c*/ 	.word	0x000000ff
        /*02a0*/ 	.word	0x00000108
        /*02a4*/ 	.short	0x0100
        /*02a6*/ 	.byte	0x05
	.zero		1


	//   ....[26]....
        /*02a8*/ 	.word	0x000007d0
        /*02ac*/ 	.word	0x000000ff
        /*02b0*/ 	.word	0x00000068
        /*02b4*/ 	.short	0x0100
        /*02b6*/ 	.byte	0x05
	.zero		1


	//   ....[27]....
        /*02b8*/ 	.word	0x000007e0
        /*02bc*/ 	.word	0x000000ff
        /*02c0*/ 	.word	0x00000110
        /*02c4*/ 	.short	0x0100
        /*02c6*/ 	.byte	0x05
	.zero		1


	//   ....[28]....
        /*02c8*/ 	.word	0x000007f0
        /*02cc*/ 	.word	0x000000ff
        /*02d0*/ 	.word	0x00000070
        /*02d4*/ 	.short	0x0100
        /*02d6*/ 	.byte	0x05
	.zero		1


	//   ....[29]....
        /*02d8*/ 	.word	0x00000800
        /*02dc*/ 	.word	0x000000ff
        /*02e0*/ 	.word	0x00000118
        /*02e4*/ 	.short	0x0100
        /*02e6*/ 	.byte	0x05
	.zero		1


	//   ....[30]....
        /*02e8*/ 	.word	0x00000810
        /*02ec*/ 	.word	0x000000ff
        /*02f0*/ 	.word	0x00000078
        /*02f4*/ 	.short	0x0100
        /*02f6*/ 	.byte	0x05
	.zero		1


	//   ....[31]....
        /*02f8*/ 	.word	0x00000820
        /*02fc*/ 	.word	0x000000ff
        /*0300*/ 	.word	0x00000120
        /*0304*/ 	.short	0x0100
        /*0306*/ 	.byte	0x05
	.zero		1


	//   ....[32]....
        /*0308*/ 	.word	0x00000830
        /*030c*/ 	.word	0x000000ff
        /*0310*/ 	.word	0x00000080
        /*0314*/ 	.short	0x0100
        /*0316*/ 	.byte	0x05
	.zero		1


	//   ....[33]....
        /*0318*/ 	.word	0x00000840
        /*031c*/ 	.word	0x000000ff
        /*0320*/ 	.word	0x00000128
        /*0324*/ 	.short	0x0100
        /*0326*/ 	.byte	0x05
	.zero		1


	//   ....[34]....
        /*0328*/ 	.word	0x00000850
        /*032c*/ 	.word	0x000000ff
        /*0330*/ 	.word	0x00000088
        /*0334*/ 	.short	0x0100
        /*0336*/ 	.byte	0x05
	.zero		1


	//   ....[35]....
        /*0338*/ 	.word	0x00000860
        /*033c*/ 	.word	0x000000ff
        /*0340*/ 	.word	0x00000130
        /*0344*/ 	.short	0x0100
        /*0346*/ 	.byte	0x05
	.zero		1


	//   ....[36]....
        /*0348*/ 	.word	0x00000870
        /*034c*/ 	.word	0x000000ff
        /*0350*/ 	.word	0x00000090
        /*0354*/ 	.short	0x0100
        /*0356*/ 	.byte	0x05
	.zero		1


	//   ....[37]....
        /*0358*/ 	.word	0x00000880
        /*035c*/ 	.word	0x000000ff
        /*0360*/ 	.word	0x00000138
        /*0364*/ 	.short	0x0100
        /*0366*/ 	.byte	0x05
	.zero		1


	//   ....[38]....
        /*0368*/ 	.word	0x00000890
        /*036c*/ 	.word	0x000000ff
        /*0370*/ 	.word	0x00000098
        /*0374*/ 	.short	0x0100
        /*0376*/ 	.byte	0x05
	.zero		1


	//   ....[39]....
        /*0378*/ 	.word	0x000008a0
        /*037c*/ 	.word	0x000000ff
        /*0380*/ 	.word	0x00000140
        /*0384*/ 	.short	0x0100
        /*0386*/ 	.byte	0x05
	.zero		1


	//   ....[40]....
        /*0388*/ 	.word	0x000008b0
        /*038c*/ 	.word	0x000000ff
        /*0390*/ 	.word	0x000000a0
        /*0394*/ 	.short	0x0100
        /*0396*/ 	.byte	0x05
	.zero		1


	//   ....[41]....
        /*0398*/ 	.word	0x000008c0
        /*039c*/ 	.word	0x000000ff
        /*03a0*/ 	.word	0x00000148
        /*03a4*/ 	.short	0x0100
        /*03a6*/ 	.byte	0x05
	.zero		1


	//   ....[42]....
        /*03a8*/ 	.word	0x00000a00
        /*03ac*/ 	.word	0x000000ff
        /*03b0*/ 	.word	0x00000150
        /*03b4*/ 	.short	0x0100
        /*03b6*/ 	.byte	0x06
	.zero		1


	//   ....[43]....
        /*03b8*/ 	.word	0x00000a10
        /*03bc*/ 	.word	0x000000ff
        /*03c0*/ 	.word	0x00000170
        /*03c4*/ 	.short	0x0100
        /*03c6*/ 	.byte	0x06
	.zero		1


	//   ....[44]....
        /*03c8*/ 	.word	0x00000a20
        /*03cc*/ 	.word	0x000000ff
        /*03d0*/ 	.word	0x00000158
        /*03d4*/ 	.short	0x0100
        /*03d6*/ 	.byte	0x06
	.zero		1


	//   ....[45]....
        /*03d8*/ 	.word	0x00000a30
        /*03dc*/ 	.word	0x000000ff
        /*03e0*/ 	.word	0x00000178
        /*03e4*/ 	.short	0x0100
        /*03e6*/ 	.byte	0x06
	.zero		1


	//   ....[46]....
        /*03e8*/ 	.word	0x00000a40
        /*03ec*/ 	.word	0x000000ff
        /*03f0*/ 	.word	0x00000160
        /*03f4*/ 	.short	0x0100
        /*03f6*/ 	.byte	0x06
	.zero		1


	//   ....[47]....
        /*03f8*/ 	.word	0x00000a50
        /*03fc*/ 	.word	0x000000ff
        /*0400*/ 	.word	0x00000180
        /*0404*/ 	.short	0x0100
        /*0406*/ 	.byte	0x06
	.zero		1


	//   ....[48]....
        /*0408*/ 	.word	0x00000a60
        /*040c*/ 	.word	0x000000ff
        /*0410*/ 	.word	0x00000168
        /*0414*/ 	.short	0x0100
        /*0416*/ 	.byte	0x06
	.zero		1


	//   ....[49]....
        /*0418*/ 	.word	0x00000a70
        /*041c*/ 	.word	0x000000ff
        /*0420*/ 	.word	0x00000188
        /*0424*/ 	.short	0x0100
        /*0426*/ 	.byte	0x06
	.zero		1


	//   ....[50]....
        /*0428*/ 	.word	0x00000b60
        /*042c*/ 	.word	0x000000ff
        /*0430*/ 	.word	0x00000190
        /*0434*/ 	.short	0x0100
        /*0436*/ 	.byte	0x05
	.zero		1


	//   ....[51]....
        /*0438*/ 	.word	0x00000b70
        /*043c*/ 	.word	0x000000ff
        /*0440*/ 	.word	0x00000198
        /*0444*/ 	.short	0x0100
        /*0446*/ 	.byte	0x05
	.zero		1


	//   ....[52]....
        /*0448*/ 	.word	0x00000cb0
        /*044c*/ 	.word	0x000000ff
        /*0450*/ 	.word	0x000001a0
        /*0454*/ 	.short	0x0100
        /*0456*/ 	.byte	0x05
	.zero		1


	//   ....[53]....
        /*0458*/ 	.word	0x00000cc0
        /*045c*/ 	.word	0x000000ff
        /*0460*/ 	.word	0x000001b0
        /*0464*/ 	.short	0x0100
        /*0466*/ 	.byte	0x05
	.zero		1


	//   ....[54]....
        /*0468*/ 	.word	0x00000cd0
        /*046c*/ 	.word	0x000000ff
        /*0470*/ 	.word	0x000001a8
        /*0474*/ 	.short	0x0100
        /*0476*/ 	.byte	0x05
	.zero		1


	//   ....[55]....
        /*0478*/ 	.word	0x00000ce0
        /*047c*/ 	.word	0x000000ff
        /*0480*/ 	.word	0x000001b8
        /*0484*/ 	.short	0x0100
        /*0486*/ 	.byte	0x05
	.zero		1


	//   ....[56]....
        /*0488*/ 	.word	0x00000e10
        /*048c*/ 	.word	0x000000ff
        /*0490*/ 	.word	0x000001c0
        /*0494*/ 	.short	0x0100
        /*0496*/ 	.byte	0x06
	.zero		1


	//   ....[57]....
        /*0498*/ 	.word	0x00000e20
        /*049c*/ 	.word	0x000000ff
        /*04a0*/ 	.word	0x000001d0
        /*04a4*/ 	.short	0x0100
        /*04a6*/ 	.byte	0x06
	.zero		1


	//   ....[58]....
        /*04a8*/ 	.word	0x00000e30
        /*04ac*/ 	.word	0x000000ff
        /*04b0*/ 	.word	0x000001c8
        /*04b4*/ 	.short	0x0100
        /*04b6*/ 	.byte	0x06
	.zero		1


	//   ....[59]....
        /*04b8*/ 	.word	0x00000e40
        /*04bc*/ 	.word	0x000000ff
        /*04c0*/ 	.word	0x000001d8
        /*04c4*/ 	.short	0x0100
        /*04c6*/ 	.byte	0x06
	.zero		1


	//   ....[60]....
        /*04c8*/ 	.word	0x00000f50
        /*04cc*/ 	.word	0x000000ff
        /*04d0*/ 	.word	0x000001e0
        /*04d4*/ 	.short	0x0100
        /*04d6*/ 	.byte	0x05
	.zero		1


	//   ....[61]....
        /*04d8*/ 	.word	0x00000f60
        /*04dc*/ 	.word	0x000000ff
        /*04e0*/ 	.word	0x000001f0
        /*04e4*/ 	.short	0x0100
        /*04e6*/ 	.byte	0x05
	.zero		1


	//   ....[62]....
        /*04e8*/ 	.word	0x00000f70
        /*04ec*/ 	.word	0x000000ff
        /*04f0*/ 	.word	0x000001e8
        /*04f4*/ 	.short	0x0100
        /*04f6*/ 	.byte	0x05
	.zero		1


	//   ....[63]....
        /*04f8*/ 	.word	0x00000f80
        /*04fc*/ 	.word	0x000000ff
        /*0500*/ 	.word	0x000001f8
        /*0504*/ 	.short	0x0100
        /*0506*/ 	.byte	0x05
	.zero		1


	//   ....[64]....
        /*0508*/ 	.word	0x00001810
        /*050c*/ 	.word	0x00000002
        /*0510*/ 	.word	0x000001f0
        /*0514*/ 	.short	0x010a
        /*0516*/ 	.byte	0xff
	.zero		1


	//   ....[65]....
        /*0518*/ 	.word	0x00001840
        /*051c*/ 	.word	0x00000002
        /*0520*/ 	.word	0x000001e0
        /*0524*/ 	.short	0x0101
        /*0526*/ 	.byte	0xff
	.zero		1


	//   ....[66]....
        /*0528*/ 	.word	0x00001910
        /*052c*/ 	.word	0x000000ff
        /*0530*/ 	.word	0x000000a8
        /*0534*/ 	.short	0x010a
        /*0536*/ 	.byte	0x08
	.zero		1


	//   ....[67]....
        /*0538*/ 	.word	0x00001990
        /*053c*/ 	.word	0x000000ff
        /*0540*/ 	.word	0x000000a8
        /*0544*/ 	.short	0x010a
        /*0546*/ 	.byte	0x29
	.zero		1


	//   ....[68]....
        /*0548*/ 	.word	0x00001a90
        /*054c*/ 	.word	0x000000ff
        /*0550*/ 	.word	0x000000a8
        /*0554*/ 	.short	0x010a
        /*0556*/ 	.byte	0x08
	.zero		1


	//   ....[69]....
        /*0558*/ 	.word	0x00001d30
        /*055c*/ 	.word	0x000000ff
        /*0560*/ 	.word	0x00000198
        /*0564*/ 	.short	0x0101
        /*0566*/ 	.byte	0x04
	.zero		1


	//   ....[70]....
        /*0568*/ 	.word	0x00001d50
        /*056c*/ 	.word	0x000000ff
        /*0570*/ 	.word	0x000000a8
        /*0574*/ 	.short	0x010a
        /*0576*/ 	.byte	0x08
	.zero		1


	//   ....[71]....
        /*0578*/ 	.word	0x00001dd0
        /*057c*/ 	.word	0x000000ff
        /*0580*/ 	.word	0x000000a8
        /*0584*/ 	.short	0x010a
        /*0586*/ 	.byte	0x29
	.zero		1


	//   ....[72]....
        /*0588*/ 	.word	0x00001ed0
        /*058c*/ 	.word	0x000000ff
        /*0590*/ 	.word	0x000000a8
        /*0594*/ 	.short	0x010a
        /*0596*/ 	.byte	0x08
	.zero		1


	//   ....[73]....
        /*0598*/ 	.word	0x00002190
        /*059c*/ 	.word	0x00000002
        /*05a0*/ 	.word	0x000001a0
        /*05a4*/ 	.short	0x010a
        /*05a6*/ 	.byte	0xff
	.zero		1


	//   ....[74]....
        /*05a8*/ 	.word	0x00002250
        /*05ac*/ 	.word	0x00000002
        /*05b0*/ 	.word	0x00000000
        /*05b4*/ 	.short	0x0101
        /*05b6*/ 	.byte	0xff
	.zero		1


	//   ....[75]....
        /*05b8*/ 	.word	0x000027d0
        /*05bc*/ 	.word	0x000000ff
        /*05c0*/ 	.word	0x00000000
        /*05c4*/ 	.short	0x010a
        /*05c6*/ 	.byte	0x05
	.zero		1


	//   ....[76]....
        /*05c8*/ 	.word	0x00002860
        /*05cc*/ 	.word	0x000000ff
        /*05d0*/ 	.word	0x00000000
        /*05d4*/ 	.short	0x010a
        /*05d6*/ 	.byte	0x05
	.zero		1


	//   ....[77]....
        /*05d8*/ 	.word	0x000028f0
        /*05dc*/ 	.word	0x000000ff
        /*05e0*/ 	.word	0x00000000
        /*05e4*/ 	.short	0x010a
        /*05e6*/ 	.byte	0x05
	.zero		1


	//   ....[78]....
        /*05e8*/ 	.word	0x00002980
        /*05ec*/ 	.word	0x000000ff
        /*05f0*/ 	.word	0x00000000
        /*05f4*/ 	.short	0x010a
        /*05f6*/ 	.byte	0x05
	.zero		1


	//   ....[79]....
        /*05f8*/ 	.word	0x00002a10
        /*05fc*/ 	.word	0x000000ff
        /*0600*/ 	.word	0x00000000
        /*0604*/ 	.short	0x010a
        /*0606*/ 	.byte	0x05
	.zero		1


	//   ....[80]....
        /*0608*/ 	.word	0x00002aa0
        /*060c*/ 	.word	0x000000ff
        /*0610*/ 	.word	0x00000000
        /*0614*/ 	.short	0x010a
        /*0616*/ 	.byte	0x05
	.zero		1


	//   ....[81]....
        /*0618*/ 	.word	0x00002b30
        /*061c*/ 	.word	0x000000ff
        /*0620*/ 	.word	0x00000000
        /*0624*/ 	.short	0x010a
        /*0626*/ 	.byte	0x05
	.zero		1


	//   ....[82]....
        /*0628*/ 	.word	0x00002bc0
        /*062c*/ 	.word	0x000000ff
        /*0630*/ 	.word	0x00000000
        /*0634*/ 	.short	0x010a
        /*0636*/ 	.byte	0x05
	.zero		1


	//   ....[83]....
        /*0638*/ 	.word	0x00002c50
        /*063c*/ 	.word	0x000000ff
        /*0640*/ 	.word	0x00000000
        /*0644*/ 	.short	0x010a
        /*0646*/ 	.byte	0x05
	.zero		1


	//   ....[84]....
        /*0648*/ 	.word	0x00002ce0
        /*064c*/ 	.word	0x000000ff
        /*0650*/ 	.word	0x00000000
        /*0654*/ 	.short	0x010a
        /*0656*/ 	.byte	0x05
	.zero		1


	//   ....[85]....
        /*0658*/ 	.word	0x00002d70
        /*065c*/ 	.word	0x000000ff
        /*0660*/ 	.word	0x00000000
        /*0664*/ 	.short	0x010a
        /*0666*/ 	.byte	0x05
	.zero		1


	//   ....[86]....
        /*0668*/ 	.word	0x00002e00
        /*066c*/ 	.word	0x000000ff
        /*0670*/ 	.word	0x00000000
        /*0674*/ 	.short	0x010a
        /*0676*/ 	.byte	0x05
	.zero		1


	//   ....[87]....
        /*0678*/ 	.word	0x00002e90
        /*067c*/ 	.word	0x000000ff
        /*0680*/ 	.word	0x00000000
        /*0684*/ 	.short	0x010a
        /*0686*/ 	.byte	0x05
	.zero		1


	//   ....[88]....
        /*0688*/ 	.word	0x00002f20
        /*068c*/ 	.word	0x000000ff
        /*0690*/ 	.word	0x00000000
        /*0694*/ 	.short	0x010a
        /*0696*/ 	.byte	0x05
	.zero		1


	//   ....[89]....
        /*0698*/ 	.word	0x00002fb0
        /*069c*/ 	.word	0x000000ff
        /*06a0*/ 	.word	0x00000000
        /*06a4*/ 	.short	0x010a
        /*06a6*/ 	.byte	0x05
	.zero		1


	//   ....[90]....
        /*06a8*/ 	.word	0x00003040
        /*06ac*/ 	.word	0x000000ff
        /*06b0*/ 	.word	0x00000000
        /*06b4*/ 	.short	0x010a
        /*06b6*/ 	.byte	0x05
	.zero		1


	//   ....[91]....
        /*06b8*/ 	.word	0x000030d0
        /*06bc*/ 	.word	0x000000ff
        /*06c0*/ 	.word	0x00000000
        /*06c4*/ 	.short	0x010a
        /*06c6*/ 	.byte	0x05
	.zero		1


	//   ....[92]....
        /*06c8*/ 	.word	0x00003160
        /*06cc*/ 	.word	0x000000ff
        /*06d0*/ 	.word	0x00000000
        /*06d4*/ 	.short	0x010a
        /*06d6*/ 	.byte	0x05
	.zero		1


	//   ....[93]....
        /*06d8*/ 	.word	0x000031f0
        /*06dc*/ 	.word	0x000000ff
        /*06e0*/ 	.word	0x00000000
        /*06e4*/ 	.short	0x010a
        /*06e6*/ 	.byte	0x05
	.zero		1


	//   ....[94]....
        /*06e8*/ 	.word	0x00003280
        /*06ec*/ 	.word	0x000000ff
        /*06f0*/ 	.word	0x00000000
        /*06f4*/ 	.short	0x010a
        /*06f6*/ 	.byte	0x05
	.zero		1


	//   ....[95]....
        /*06f8*/ 	.word	0x00003320
        /*06fc*/ 	.word	0x00000000
        /*0700*/ 	.word	0x00000000
        /*0704*/ 	.short	0x010a
        /*0706*/ 	.byte	0xff
	.zero		1


	//   ....[96]....
        /*0708*/ 	.word	0x00003440
        /*070c*/ 	.word	0x00000000
        /*0710*/ 	.word	0x000001e0
        /*0714*/ 	.short	0x010a
        /*0716*/ 	.byte	0xff
	.zero		1


	//   ....[97]....
        /*0718*/ 	.word	0x000034b0
        /*071c*/ 	.word	0x00000000
        /*0720*/ 	.word	0x00000000
        /*0724*/ 	.short	0x0101
        /*0726*/ 	.byte	0xff
	.zero		1


	//   ....[98]....
        /*0728*/ 	.word	0x000034d0
        /*072c*/ 	.word	0x000000ff
        /*0730*/ 	.word	0x000001b0
        /*0734*/ 	.short	0x010a
        /*0736*/ 	.byte	0x05
	.zero		1


	//   ....[99]....
        /*0738*/ 	.word	0x000035f0
        /*073c*/ 	.word	0x00000000
        /*0740*/ 	.word	0x000001a0
        /*0744*/ 	.short	0x010a
        /*0746*/ 	.byte	0xff
	.zero		1


	//   ....[100]....
        /*0748*/ 	.word	0x000036f0
        /*074c*/ 	.word	0x00000000
        /*0750*/ 	.word	0x00000000
        /*0754*/ 	.short	0x0101
        /*0756*/ 	.byte	0xff
	.zero		1


	//   ....[101]....
        /*0758*/ 	.word	0x00003780
        /*075c*/ 	.word	0x000000ff
        /*0760*/ 	.word	0x000001b0
        /*0764*/ 	.short	0x0106
        /*0766*/ 	.byte	0x05
	.zero		1


	//   ....[102]....
        /*0768*/ 	.word	0x000037a0
        /*076c*/ 	.word	0x000000ff
        /*0770*/ 	.word	0x000001b0
        /*0774*/ 	.short	0x010a
        /*0776*/ 	.byte	0x05
	.zero		1


	//   ....[103]....
        /*0778*/ 	.word	0x00003830
        /*077c*/ 	.word	0x000000ff
        /*0780*/ 	.word	0x000001b0
        /*0784*/ 	.short	0x0106
        /*0786*/ 	.byte	0x04
	.zero		1


	//   ....[104]....
        /*0788*/ 	.word	0x00003870
        /*078c*/ 	.word	0x00000000
        /*0790*/ 	.word	0x000001b0
        /*0794*/ 	.short	0x010a
        /*0796*/ 	.byte	0xff
	.zero		1


	//   ....[105]....
        /*0798*/ 	.word	0x00003e50
        /*079c*/ 	.word	0x00000000
        /*07a0*/ 	.word	0x000001a0
        /*07a4*/ 	.short	0x010a
        /*07a6*/ 	.byte	0xff
	.zero		1


	//   ....[106]....
        /*07a8*/ 	.word	0x00003f50
        /*07ac*/ 	.word	0x00000003
        /*07b0*/ 	.word	0x00000000
        /*07b4*/ 	.short	0x0101
        /*07b6*/ 	.byte	0xff
	.zero		1


	//   ....[107]....
        /*07b8*/ 	.word	0x00003f60
        /*07bc*/ 	.word	0x000000ff
        /*07c0*/ 	.word	0x00000000
        /*07c4*/ 	.short	0x010a
        /*07c6*/ 	.byte	0x08
	.zero		1


	//   ....[108]....
        /*07c8*/ 	.word	0x00003f80
        /*07cc*/ 	.word	0x000000ff
        /*07d0*/ 	.word	0x000001d0
        /*07d4*/ 	.short	0x010a
        /*07d6*/ 	.byte	0x0a
	.zero		1


	//   ....[109]....
        /*07d8*/ 	.word	0x00004060
        /*07dc*/ 	.word	0x000000ff
        /*07e0*/ 	.word	0x00000000
        /*07e4*/ 	.short	0x010a
        /*07e6*/ 	.byte	0x08
	.zero		1


	//   ....[110]....
        /*07e8*/ 	.word	0x00004190
        /*07ec*/ 	.word	0x000000ff
        /*07f0*/ 	.word	0x00000000
        /*07f4*/ 	.short	0x010a
        /*07f6*/ 	.byte	0x17
	.zero		1


	//   ....[111]....
        /*07f8*/ 	.word	0x000043b0
        /*07fc*/ 	.word	0x000000ff
        /*0800*/ 	.word	0x00000000
        /*0804*/ 	.short	0x010a
        /*0806*/ 	.byte	0x05
	.zero		1


	//   ....[112]....
        /*0808*/ 	.word	0x00004440
        /*080c*/ 	.word	0x000000ff
        /*0810*/ 	.word	0x00000000
        /*0814*/ 	.short	0x010a
        /*0816*/ 	.byte	0x06
	.zero		1


	//   ....[113]....
        /*0818*/ 	.word	0x000048b0
        /*081c*/ 	.word	0x00000000
        /*0820*/ 	.word	0x000001a0
        /*0824*/ 	.short	0x010a
        /*0826*/ 	.byte	0xff
	.zero		1


	//   ....[114]....
        /*0828*/ 	.word	0x000049c0
        /*082c*/ 	.word	0x00000000
        /*0830*/ 	.word	0x00000000
        /*0834*/ 	.short	0x0101
        /*0836*/ 	.byte	0xff
	.zero		1


	//   ....[115]....
        /*0838*/ 	.word	0x00004ce0
        /*083c*/ 	.word	0x000000ff
        /*0840*/ 	.word	0x00000198
        /*0844*/ 	.short	0x010a
        /*0846*/ 	.byte	0x06
	.zero		1


	//   ....[116]....
        /*0848*/ 	.word	0x00004e60
        /*084c*/ 	.word	0x000000ff
        /*0850*/ 	.word	0x00000170
        /*0854*/ 	.short	0x010a
        /*0856*/ 	.byte	0x06
	.zero		1


	//   ....[117]....
        /*0858*/ 	.word	0x00004fe0
        /*085c*/ 	.word	0x000000ff
        /*0860*/ 	.word	0x00000150
        /*0864*/ 	.short	0x010b
        /*0866*/ 	.byte	0x06
	.zero		1


	//   ....[118]....
        /*0868*/ 	.word	0x00004ff0
        /*086c*/ 	.word	0x000000ff
        /*0870*/ 	.word	0x00000000
        /*0874*/ 	.short	0x0101
        /*0876*/ 	.byte	0x08
	.zero		1


	//   ....[119]....
        /*0878*/ 	.word	0x00005000
        /*087c*/ 	.word	0x000000ff
        /*0880*/ 	.word	0x00000178
        /*0884*/ 	.short	0x010a
        /*0886*/ 	.byte	0x06
	.zero		1


	//   ....[120]....
        /*0888*/ 	.word	0x00005150
        /*088c*/ 	.word	0x000000ff
        /*0890*/ 	.word	0x00000158
        /*0894*/ 	.short	0x010b
        /*0896*/ 	.byte	0x06
	.zero		1


	//   ....[121]....
        /*0898*/ 	.word	0x00005160
        /*089c*/ 	.word	0x000000ff
        /*08a0*/ 	.word	0x00000000
        /*08a4*/ 	.short	0x0101
        /*08a6*/ 	.byte	0x08
	.zero		1


	//   ....[122]....
        /*08a8*/ 	.word	0x00005170
        /*08ac*/ 	.word	0x000000ff
        /*08b0*/ 	.word	0x00000180
        /*08b4*/ 	.short	0x010a
        /*08b6*/ 	.byte	0x06
	.zero		1


	//   ....[123]....
        /*08b8*/ 	.word	0x000052f0
        /*08bc*/ 	.word	0x000000ff
        /*08c0*/ 	.word	0x00000160
        /*08c4*/ 	.short	0x010b
        /*08c6*/ 	.byte	0x06
	.zero		1


	//   ....[124]....
        /*08c8*/ 	.word	0x00005330
        /*08cc*/ 	.word	0x000000ff
        /*08d0*/ 	.word	0x00000000
        /*08d4*/ 	.short	0x0101
        /*08d6*/ 	.byte	0x0e
	.zero		1


	//   ....[125]....
        /*08d8*/ 	.word	0x00005370
        /*08dc*/ 	.word	0x000000ff
        /*08e0*/ 	.word	0x00000188
        /*08e4*/ 	.short	0x010a
        /*08e6*/ 	.byte	0x06
	.zero		1


	//   ....[126]....
        /*08e8*/ 	.word	0x000055c0
        /*08ec*/ 	.word	0x000000ff
        /*08f0*/ 	.word	0x00000168
        /*08f4*/ 	.short	0x010b
        /*08f6*/ 	.byte	0x06
	.zero		1


	//   ....[127]....
        /*08f8*/ 	.word	0x000055e0
        /*08fc*/ 	.word	0x000000ff
        /*0900*/ 	.word	0x00000000
        /*0904*/ 	.short	0x0101
        /*0906*/ 	.byte	0x07
	.zero		1


	//   ....[128]....
        /*0908*/ 	.word	0x00005610
        /*090c*/ 	.word	0x000000ff
        /*0910*/ 	.word	0x00000170
        /*0914*/ 	.short	0x010a
        /*0916*/ 	.byte	0x06
	.zero		1


	//   ....[129]....
        /*0918*/ 	.word	0x00005630
        /*091c*/ 	.word	0x000000ff
        /*0920*/ 	.word	0x00000178
        /*0924*/ 	.short	0x010a
        /*0926*/ 	.byte	0x06
	.zero		1


	//   ....[130]....
        /*0928*/ 	.word	0x00005650
        /*092c*/ 	.word	0x000000ff
        /*0930*/ 	.word	0x00000180
        /*0934*/ 	.short	0x010a
        /*0936*/ 	.byte	0x06
	.zero		1


	//   ....[131]....
        /*0938*/ 	.word	0x00005690
        /*093c*/ 	.word	0x00000000
        /*0940*/ 	.word	0x00000188
        /*0944*/ 	.short	0x010a
        /*0946*/ 	.byte	0xff
	.zero		1


	//   ....[132]....
        /*0948*/ 	.word	0x000059c0
        /*094c*/ 	.word	0x00000000
        /*0950*/ 	.word	0x000001a0
        /*0954*/ 	.short	0x010a
        /*0956*/ 	.byte	0xff
	.zero		1


	//   ....[133]....
        /*0958*/ 	.word	0x00005ad0
        /*095c*/ 	.word	0x00000000
        /*0960*/ 	.word	0x00000000
        /*0964*/ 	.short	0x0101
        /*0966*/ 	.byte	0xff
	.zero		1


	//   ....[134]....
        /*0968*/ 	.word	0x00006500
        /*096c*/ 	.word	0x000000ff
        /*0970*/ 	.word	0x00000150
        /*0974*/ 	.short	0x010a
        /*0976*/ 	.byte	0x30
	.zero		1


	//   ....[135]....
        /*0978*/ 	.word	0x00006540
        /*097c*/ 	.word	0x00000040
        /*0980*/ 	.word	0x000001c0
        /*0984*/ 	.short	0x010a
        /*0986*/ 	.byte	0xff
	.zero		1


	//   ....[136]....
        /*0988*/ 	.word	0x00006630
        /*098c*/ 	.word	0x000000ff
        /*0990*/ 	.word	0x00000150
        /*0994*/ 	.short	0x010a
        /*0996*/ 	.byte	0x30
	.zero		1


	//   ....[137]....
        /*0998*/ 	.word	0x00006720
        /*099c*/ 	.word	0x00000040
        /*09a0*/ 	.word	0x000001c0
        /*09a4*/ 	.short	0x010a
        /*09a6*/ 	.byte	0xff
	.zero		1


	//   ....[138]....
        /*09a8*/ 	.word	0x000071f0
        /*09ac*/ 	.word	0x00000000
        /*09b0*/ 	.word	0x00000000
        /*09b4*/ 	.short	0x0101
        /*09b6*/ 	.byte	0xff
	.zero		1


	//   ....[139]....
        /*09b8*/ 	.word	0x00007200
        /*09bc*/ 	.word	0x00000002
        /*09c0*/ 	.word	0x00000150
        /*09c4*/ 	.short	0x010a
        /*09c6*/ 	.byte	0xff
	.zero		1


	//   ....[140]....
        /*09c8*/ 	.word	0x000072e0
        /*09cc*/ 	.word	0x00000002
        /*09d0*/ 	.word	0x00000150
        /*09d4*/ 	.short	0x010a
        /*09d6*/ 	.byte	0xff
	.zero		1


	//   ....[141]....
        /*09d8*/ 	.word	0x00007e40
        /*09dc*/ 	.word	0x00000048
        /*09e0*/ 	.word	0x00000000
        /*09e4*/ 	.short	0x0101
        /*09e6*/ 	.byte	0xff
	.zero		1


	//   ....[142]....
        /*09e8*/ 	.word	0x00007e60
        /*09ec*/ 	.word	0x00000000
        /*09f0*/ 	.word	0x00000150
        /*09f4*/ 	.short	0x010a
        /*09f6*/ 	.byte	0xff
	.zero		1


	//   ....[143]....
        /*09f8*/ 	.word	0x00007f30
        /*09fc*/ 	.word	0x00000000
        /*0a00*/ 	.word	0x00000150
        /*0a04*/ 	.short	0x010a
        /*0a06*/ 	.byte	0xff
	.zero		1


	//   ....[144]....
        /*0a08*/ 	.word	0x00008a90
        /*0a0c*/ 	.word	0x00000048
        /*0a10*/ 	.word	0x00000000
        /*0a14*/ 	.short	0x0101
        /*0a16*/ 	.byte	0xff
	.zero		1


	//   ....[145]....
        /*0a18*/ 	.word	0x00008ab0
        /*0a1c*/ 	.word	0x00000000
        /*0a20*/ 	.word	0x00000150
        /*0a24*/ 	.short	0x010a
        /*0a26*/ 	.byte	0xff
	.zero		1


	//   ....[146]....
        /*0a28*/ 	.word	0x00008b80
        /*0a2c*/ 	.word	0x00000000
        /*0a30*/ 	.word	0x00000150
        /*0a34*/ 	.short	0x010a
        /*0a36*/ 	.byte	0xff
	.zero		1


	//   ....[147]....
        /*0a38*/ 	.word	0x00008ee0
        /*0a3c*/ 	.word	0x000000ff
        /*0a40*/ 	.word	0x00000000
        /*0a44*/ 	.short	0x0101
        /*0a46*/ 	.byte	0x05
	.zero		1


	//   ....[148]....
        /*0a48*/ 	.word	0x00009740
        /*0a4c*/ 	.word	0x00000000
        /*0a50*/ 	.word	0x00000000
        /*0a54*/ 	.short	0x0101
        /*0a56*/ 	.byte	0xff
	.zero		1


	//   ....[149]....
        /*0a58*/ 	.word	0x000099d0
        /*0a5c*/ 	.word	0x000000ff
        /*0a60*/ 	.word	0x00000000
        /*0a64*/ 	.short	0x0101
        /*0a66*/ 	.byte	0x04
	.zero		1


	//   ....[150]....
        /*0a68*/ 	.word	0x000099f0
        /*0a6c*/ 	.word	0x00000002
        /*0a70*/ 	.word	0x000001f0
        /*0a74*/ 	.short	0x010a
        /*0a76*/ 	.byte	0xff
	.zero		1


	//   ....[151]....
        /*0a78*/ 	.word	0x00009a50
        /*0a7c*/ 	.word	0x00000002
        /*0a80*/ 	.word	0x000000a8
        /*0a84*/ 	.short	0x010a
        /*0a86*/ 	.byte	0xff
	.zero		1


	//   ....[152]....
        /*0a88*/ 	.word	0x00009ab0
        /*0a8c*/ 	.word	0x00000002
        /*0a90*/ 	.word	0x000000a8
        /*0a94*/ 	.short	0x010a
        /*0a96*/ 	.byte	0xff
	.zero		1


	//   ....[153]....
        /*0a98*/ 	.word	0x00009b00
        /*0a9c*/ 	.word	0x00000002
        /*0aa0*/ 	.word	0x000001a0
        /*0aa4*/ 	.short	0x010a
        /*0aa6*/ 	.byte	0xff
	.zero		1


	//   ....[154]....
        /*0aa8*/ 	.word	0x00009b60
        /*0aac*/ 	.word	0x00000000
        /*0ab0*/ 	.word	0x00000000
        /*0ab4*/ 	.short	0x010a
        /*0ab6*/ 	.byte	0xff
	.zero		1


	//   ....[155]....
        /*0ab8*/ 	.word	0x00009bc0
        /*0abc*/ 	.word	0x00000000
        /*0ac0*/ 	.word	0x00000000
        /*0ac4*/ 	.short	0x010a
        /*0ac6*/ 	.byte	0xff
	.zero		1


	//   ....[156]....
        /*0ac8*/ 	.word	0x00009c20
        /*0acc*/ 	.word	0x00000000
        /*0ad0*/ 	.word	0x00000000
        /*0ad4*/ 	.short	0x010a
        /*0ad6*/ 	.byte	0xff
	.zero		1


	//   ....[157]....
        /*0ad8*/ 	.word	0x00009c80
        /*0adc*/ 	.word	0x00000000
        /*0ae0*/ 	.word	0x00000000
        /*0ae4*/ 	.short	0x010a
        /*0ae6*/ 	.byte	0xff
	.zero		1


	//   ....[158]....
        /*0ae8*/ 	.word	0x00009ce0
        /*0aec*/ 	.word	0x00000000
        /*0af0*/ 	.word	0x00000000
        /*0af4*/ 	.short	0x010a
        /*0af6*/ 	.byte	0xff
	.zero		1


	//   ....[159]....
        /*0af8*/ 	.word	0x00009d40
        /*0afc*/ 	.word	0x00000000
        /*0b00*/ 	.word	0x00000000
        /*0b04*/ 	.short	0x010a
        /*0b06*/ 	.byte	0xff
	.zero		1


	//   ....[160]....
        /*0b08*/ 	.word	0x00009da0
        /*0b0c*/ 	.word	0x00000000
        /*0b10*/ 	.word	0x00000000
        /*0b14*/ 	.short	0x010a
        /*0b16*/ 	.byte	0xff
	.zero		1


	//   ....[161]....
        /*0b18*/ 	.word	0x00009e00
        /*0b1c*/ 	.word	0x00000000
        /*0b20*/ 	.word	0x00000000
        /*0b24*/ 	.short	0x010a
        /*0b26*/ 	.byte	0xff
	.zero		1


	//   ....[162]....
        /*0b28*/ 	.word	0x00009e60
        /*0b2c*/ 	.word	0x00000000
        /*0b30*/ 	.word	0x00000000
        /*0b34*/ 	.short	0x010a
        /*0b36*/ 	.byte	0xff
	.zero		1


	//   ....[163]....
        /*0b38*/ 	.word	0x00009ec0
        /*0b3c*/ 	.word	0x00000000
        /*0b40*/ 	.word	0x00000000
        /*0b44*/ 	.short	0x010a
        /*0b46*/ 	.byte	0xff
	.zero		1


	//   ....[164]....
        /*0b48*/ 	.word	0x00009f20
        /*0b4c*/ 	.word	0x00000000
        /*0b50*/ 	.word	0x00000000
        /*0b54*/ 	.short	0x010a
        /*0b56*/ 	.byte	0xff
	.zero		1


	//   ....[165]....
        /*0b58*/ 	.word	0x00009f80
        /*0b5c*/ 	.word	0x00000000
        /*0b60*/ 	.word	0x00000000
        /*0b64*/ 	.short	0x010a
        /*0b66*/ 	.byte	0xff
	.zero		1


	//   ....[166]....
        /*0b68*/ 	.word	0x00009fe0
        /*0b6c*/ 	.word	0x00000000
        /*0b70*/ 	.word	0x00000000
        /*0b74*/ 	.short	0x010a
        /*0b76*/ 	.byte	0xff
	.zero		1


	//   ....[167]....
        /*0b78*/ 	.word	0x0000a040
        /*0b7c*/ 	.word	0x00000000
        /*0b80*/ 	.word	0x00000000
        /*0b84*/ 	.short	0x010a
        /*0b86*/ 	.byte	0xff
	.zero		1


	//   ....[168]....
        /*0b88*/ 	.word	0x0000a0a0
        /*0b8c*/ 	.word	0x00000000
        /*0b90*/ 	.word	0x00000000
        /*0b94*/ 	.short	0x010a
        /*0b96*/ 	.byte	0xff
	.zero		1


	//   ....[169]....
        /*0b98*/ 	.word	0x0000a100
        /*0b9c*/ 	.word	0x00000000
        /*0ba0*/ 	.word	0x00000000
        /*0ba4*/ 	.short	0x010a
        /*0ba6*/ 	.byte	0xff
	.zero		1


	//   ....[170]....
        /*0ba8*/ 	.word	0x0000a160
        /*0bac*/ 	.word	0x00000000
        /*0bb0*/ 	.word	0x00000000
        /*0bb4*/ 	.short	0x010a
        /*0bb6*/ 	.byte	0xff
	.zero		1


	//   ....[171]....
        /*0bb8*/ 	.word	0x0000a1c0
        /*0bbc*/ 	.word	0x00000000
        /*0bc0*/ 	.word	0x00000000
        /*0bc4*/ 	.short	0x010a
        /*0bc6*/ 	.byte	0xff
	.zero		1


	//   ....[172]....
        /*0bc8*/ 	.word	0x0000a220
        /*0bcc*/ 	.word	0x00000000
        /*0bd0*/ 	.word	0x00000000
        /*0bd4*/ 	.short	0x010a
        /*0bd6*/ 	.byte	0xff
	.zero		1


	//   ....[173]....
        /*0bd8*/ 	.word	0x0000a280
        /*0bdc*/ 	.word	0x00000000
        /*0be0*/ 	.word	0x00000000
        /*0be4*/ 	.short	0x010a
        /*0be6*/ 	.byte	0xff
	.zero		1


	//   ....[174]....
        /*0be8*/ 	.word	0x0000a2d0
        /*0bec*/ 	.word	0x00000000
        /*0bf0*/ 	.word	0x000001e0
        /*0bf4*/ 	.short	0x010a
        /*0bf6*/ 	.byte	0xff
	.zero		1


	//   ....[175]....
        /*0bf8*/ 	.word	0x0000a330
        /*0bfc*/ 	.word	0x00000000
        /*0c00*/ 	.word	0x000001b0
        /*0c04*/ 	.short	0x010a
        /*0c06*/ 	.byte	0xff
	.zero		1


	//   ....[176]....
        /*0c08*/ 	.word	0x0000a380
        /*0c0c*/ 	.word	0x00000000
        /*0c10*/ 	.word	0x000001a0
        /*0c14*/ 	.short	0x010a
        /*0c16*/ 	.byte	0xff
	.zero		1


	//   ....[177]....
        /*0c18*/ 	.word	0x0000a3e0
        /*0c1c*/ 	.word	0x00000000
        /*0c20*/ 	.word	0x000001b0
        /*0c24*/ 	.short	0x010a
        /*0c26*/ 	.byte	0xff
	.zero		1


	//   ....[178]....
        /*0c28*/ 	.word	0x0000a430
        /*0c2c*/ 	.word	0x00000000
        /*0c30*/ 	.word	0x000001a0
        /*0c34*/ 	.short	0x010a
        /*0c36*/ 	.byte	0xff
	.zero		1


	//   ....[179]....
        /*0c38*/ 	.word	0x0000a490
        /*0c3c*/ 	.word	0x00000002
        /*0c40*/ 	.word	0x000001d0
        /*0c44*/ 	.short	0x010a
        /*0c46*/ 	.byte	0xff
	.zero		1


	//   ....[180]....
        /*0c48*/ 	.word	0x0000a4f0
        /*0c4c*/ 	.word	0x00000000
        /*0c50*/ 	.word	0x00000000
        /*0c54*/ 	.short	0x010a
        /*0c56*/ 	.byte	0xff
	.zero		1


	//   ....[181]....
        /*0c58*/ 	.word	0x0000a550
        /*0c5c*/ 	.word	0x00000000
        /*0c60*/ 	.word	0x00000000
        /*0c64*/ 	.short	0x010a
        /*0c66*/ 	.byte	0xff
	.zero		1


	//   ....[182]....
        /*0c68*/ 	.word	0x0000a5b0
        /*0c6c*/ 	.word	0x00000000
        /*0c70*/ 	.word	0x00000000
        /*0c74*/ 	.short	0x010a
        /*0c76*/ 	.byte	0xff
	.zero		1


	//   ....[183]....
        /*0c78*/ 	.word	0x0000a600
        /*0c7c*/ 	.word	0x00000000
        /*0c80*/ 	.word	0x000001a0
        /*0c84*/ 	.short	0x010a
        /*0c86*/ 	.byte	0xff
	.zero		1


	//   ....[184]....
        /*0c88*/ 	.word	0x0000a660
        /*0c8c*/ 	.word	0x00000000
        /*0c90*/ 	.word	0x00000198
        /*0c94*/ 	.short	0x010a
        /*0c96*/ 	.byte	0xff
	.zero		1


	//   ....[185]....
        /*0c98*/ 	.word	0x0000a6c0
        /*0c9c*/ 	.word	0x00000000
        /*0ca0*/ 	.word	0x00000170
        /*0ca4*/ 	.short	0x010a
        /*0ca6*/ 	.byte	0xff
	.zero		1


	//   ....[186]....
        /*0ca8*/ 	.word	0x0000a720
        /*0cac*/ 	.word	0x00000000
        /*0cb0*/ 	.word	0x00000178
        /*0cb4*/ 	.short	0x010a
        /*0cb6*/ 	.byte	0xff
	.zero		1


	//   ....[187]....
        /*0cb8*/ 	.word	0x0000a780
        /*0cbc*/ 	.word	0x00000000
        /*0cc0*/ 	.word	0x00000180
        /*0cc4*/ 	.short	0x010a
        /*0cc6*/ 	.byte	0xff
	.zero		1


	//   ....[188]....
        /*0cc8*/ 	.word	0x0000a7e0
        /*0ccc*/ 	.word	0x00000000
        /*0cd0*/ 	.word	0x00000188
        /*0cd4*/ 	.short	0x010a
        /*0cd6*/ 	.byte	0xff
	.zero		1


	//   ....[189]....
        /*0cd8*/ 	.word	0x0000a840
        /*0cdc*/ 	.word	0x00000000
        /*0ce0*/ 	.word	0x00000170
        /*0ce4*/ 	.short	0x010a
        /*0ce6*/ 	.byte	0xff
	.zero		1


	//   ....[190]....
        /*0ce8*/ 	.word	0x0000a8a0
        /*0cec*/ 	.word	0x00000000
        /*0cf0*/ 	.word	0x00000178
        /*0cf4*/ 	.short	0x010a
        /*0cf6*/ 	.byte	0xff
	.zero		1


	//   ....[191]....
        /*0cf8*/ 	.word	0x0000a900
        /*0cfc*/ 	.word	0x00000000
        /*0d00*/ 	.word	0x00000180
        /*0d04*/ 	.short	0x010a
        /*0d06*/ 	.byte	0xff
	.zero		1


	//   ....[192]....
        /*0d08*/ 	.word	0x0000a950
        /*0d0c*/ 	.word	0x00000000
        /*0d10*/ 	.word	0x000001a0
        /*0d14*/ 	.short	0x010a
        /*0d16*/ 	.byte	0xff
	.zero		1


	//   ....[193]....
        /*0d18*/ 	.word	0x0000a9b0
        /*0d1c*/ 	.word	0x00000002
        /*0d20*/ 	.word	0x00000150
        /*0d24*/ 	.short	0x010a
        /*0d26*/ 	.byte	0xff
	.zero		1


	//   ....[194]....
        /*0d28*/ 	.word	0x0000aa00
        /*0d2c*/ 	.word	0x00000040
        /*0d30*/ 	.word	0x000001c0
        /*0d34*/ 	.short	0x010a
        /*0d36*/ 	.byte	0xff
	.zero		1


	//   ....[195]....
        /*0d38*/ 	.word	0x0000aa50
        /*0d3c*/ 	.word	0x00000002
        /*0d40*/ 	.word	0x00000150
        /*0d44*/ 	.short	0x010a
        /*0d46*/ 	.byte	0xff
	.zero		1


	//   ....[196]....
        /*0d48*/ 	.word	0x0000aaa0
        /*0d4c*/ 	.word	0x00000000
        /*0d50*/ 	.word	0x00000150
        /*0d54*/ 	.short	0x010a
        /*0d56*/ 	.byte	0xff
	.zero		1


	//   ....[197]....
        /*0d58*/ 	.word	0x0000aaf0
        /*0d5c*/ 	.word	0x00000000
        /*0d60*/ 	.word	0x00000150
        /*0d64*/ 	.short	0x010a
        /*0d66*/ 	.byte	0xff
	.zero		1


	//----- nvinfo : EIATTR_NUM_MBARRIERS
	.align		4
.L_47:
        /*0d68*/ 	.byte	0x03, 0x38
        /*0d6a*/ 	.short	0x0040


	//----- nvinfo : EIATTR_EXIT_INSTR_OFFSETS
	.align		4
        /*0d6c*/ 	.byte	0x04, 0x1c
        /*0d6e*/ 	.short	(.L_49 - .L_48)


	//   ....[0]....
.L_48:
        /*0d70*/ 	.word	0x00003350


	//   ....[1]....
        /*0d74*/ 	.word	0x00003840


	//   ....[2]....
        /*0d78*/ 	.word	0x000038a0


	//   ....[3]....
        /*0d7c*/ 	.word	0x000046a0


	//   ....[4]....
        /*0d80*/ 	.word	0x000056c0


	//   ....[5]....
        /*0d84*/ 	.word	0x00005700


	//   ....[6]....
        /*0d88*/ 	.word	0x000098c0


	//   ....[7]....
        /*0d8c*/ 	.word	0x00009940


	//   ....[8]....
        /*0d90*/ 	.word	0x00009970


	//   ....[9]....
        /*0d94*/ 	.word	0x000099e0


	//----- nvinfo : EIATTR_MAX_THREADS
	.align		4
.L_49:
        /*0d98*/ 	.byte	0x04, 0x05
        /*0d9a*/ 	.short	(.L_51 - .L_50)
.L_50:
        /*0d9c*/ 	.word	0x00000100
        /*0da0*/ 	.word	0x00000001
        /*0da4*/ 	.word	0x00000001


	//----- nvinfo : EIATTR_CRS_STACK_SIZE
	.align		4
.L_51:
        /*0da8*/ 	.byte	0x04, 0x1e
        /*0daa*/ 	.short	(.L_53 - .L_52)
.L_52:
        /*0dac*/ 	.word	0x00000000


	//----- nvinfo : EIATTR_CBANK_PARAM_SIZE
	.align		4
.L_53:
        /*0db0*/ 	.byte	0x03, 0x19
        /*0db2*/ 	.short	0x0c00


	//----- nvinfo : EIATTR_PARAM_CBANK
	.align		4
        /*0db4*/ 	.byte	0x04, 0x0a
        /*0db6*/ 	.short	(.L_55 - .L_54)
	.align		4
.L_54:
        /*0db8*/ 	.word	index@(.nv.constant0._ZN7cutlass13device_kernelINS_4gemm6kernel13GemmUniversalIN4cute5tupleIJiiiiEEENS1_10collective13CollectiveMmaINS1_46MainloopSm100TmaUmmaWarpSpecializedBlockScaledILi21ELi2ELi2ENS5_IJNS4_1CILi1EEESB_SB_EEEEENS5_IJNSA_ILi128EEESE_NSA_ILi64EEEEEENS5_IJNS_12float_e2m1_tENS_13float_ue4m3_tEEEENS5_IJNS5_IJlSB_lEEENS4_6LayoutINS5_IJNS5_IJNS5_IJNSA_ILi32EEENSA_ILi4EEEEEEiEEENS5_IJNS5_IJNSA_ILi16EEESN_EEEiEEENS5_IJSB_iEEEEEENS5_IJSS_NS5_IJNS5_IJNSA_ILi0EEESB_EEENSA_ILi512EEEEEENS5_IJSV_iEEEEEEEEEEESJ_S12_NS4_8TiledMMAINS4_8MMA_AtomIJNS4_17SM100_MMA_MXF4_SSISH_SH_fSI_Li128ELi128ELi16ELNS4_4UMMA5MajorE0ELS17_0ELNS16_7ScaleInE0ELS18_0EEEEEENSL_ISC_NS5_IJSV_SV_SV_EEEEENS5_IJNS4_10UnderscoreES1D_S1D_EEEEENS5_IJNS4_13SM90_TMA_LOADES1G_EEENS5_IJNS4_14ComposedLayoutINS4_7SwizzleILi1ELi4ELi3EEENS4_18smem_ptr_flag_bitsILi4EEENSL_INS5_IJNSA_ILi8EEESF_EEENS5_IJSF_SB_EEEEEEENSL_INS5_IJNS5_IJNS5_IJSO_SB_EEESR_EEESB_NS5_IJSB_SB_EEEEEENS5_IJNS5_IJNS5_IJSR_SX_EEESW_EEESV_NS5_IJSN_SX_EEEEEEEEEEEvNS4_8identityES1H_S21_vS22_EENS_8epilogue10collective18CollectiveEpilogueINS24_23Sm100TmaWarpSpecializedILi4ELi2ELi32ELb1ELb0EEEJSG_NS5_IJNSL_ISE_SB_EENSL_ISM_SB_EEEEENS_10bfloat16_tESK_S2C_SK_NS24_6fusion15FusionCallbacksIS28_NS2D_17LinearCombinationIS2C_fS2C_fLNS_15FloatRoundStyleE2EEESG_S2B_JEEENS4_5SM1004TMEM4LOAD26SM100_TMEM_LOAD_32dp32b32xES1G_NS1I_INS1J_ILi2ELi4ELi3EEENS1L_ILi16EEENSL_INS5_IJS1N_SM_EEENS5_IJSM_SB_EEEEEEENS4_39AutoVectorizingCopyWithAssumedAlignmentILi128EEENS4_14SM90_TMA_STOREES2S_S2U_S2U_EEEvvEEEEvNT_6ParamsE)
        /*0dbc*/ 	.short	0x0380
        /*0dbe*/ 	.short	0x0c00


	//----- nvinfo : EIATTR_SW_WAR
	.align		4
.L_55:
        /*0dc0*/ 	.byte	0x04, 0x36
        /*0dc2*/ 	.short	(.L_57 - .L_56)
.L_56:
        /*0dc4*/ 	.word	0x00000008
.L_57:


//--------------------- .nv.callgraph             --------------------------
	.section	.nv.callgraph,"",@"SHT_CUDA_CALLGRAPH"
	.align	4
	.sectionentsize	8
	.align		4
        /*0000*/ 	.word	0x00000000
	.align		4
        /*0004*/ 	.word	0xffffffff
	.align		4
        /*0008*/ 	.word	index@(_ZN7cutlass13device_kernelINS_4gemm6kernel13GemmUniversalIN4cute5tupleIJiiiiEEENS1_10collective13CollectiveMmaINS1_46MainloopSm100TmaUmmaWarpSpecializedBlockScaledILi21ELi2ELi2ENS5_IJNS4_1CILi1EEESB_SB_EEEEENS5_IJNSA_ILi128EEESE_NSA_ILi64EEEEEENS5_IJNS_12float_e2m1_tENS_13float_ue4m3_tEEEENS5_IJNS5_IJlSB_lEEENS4_6LayoutINS5_IJNS5_IJNS5_IJNSA_ILi32EEENSA_ILi4EEEEEEiEEENS5_IJNS5_IJNSA_ILi16EEESN_EEEiEEENS5_IJSB_iEEEEEENS5_IJSS_NS5_IJNS5_IJNSA_ILi0EEESB_EEENSA_ILi512EEEEEENS5_IJSV_iEEEEEEEEEEESJ_S12_NS4_8TiledMMAINS4_8MMA_AtomIJNS4_17SM100_MMA_MXF4_SSISH_SH_fSI_Li128ELi128ELi16ELNS4_4UMMA5MajorE0ELS17_0ELNS16_7ScaleInE0ELS18_0EEEEEENSL_ISC_NS5_IJSV_SV_SV_EEEEENS5_IJNS4_10UnderscoreES1D_S1D_EEEEENS5_IJNS4_13SM90_TMA_LOADES1G_EEENS5_IJNS4_14ComposedLayoutINS4_7SwizzleILi1ELi4ELi3EEENS4_18smem_ptr_flag_bitsILi4EEENSL_INS5_IJNSA_ILi8EEESF_EEENS5_IJSF_SB_EEEEEEENSL_INS5_IJNS5_IJNS5_IJSO_SB_EEESR_EEESB_NS5_IJSB_SB_EEEEEENS5_IJNS5_IJNS5_IJSR_SX_EEESW_EEESV_NS5_IJSN_SX_EEEEEEEEEEEvNS4_8identityES1H_S21_vS22_EENS_8epilogue10collective18CollectiveEpilogueINS24_23Sm100TmaWarpSpecializedILi4ELi2ELi32ELb1ELb0EEEJSG_NS5_IJNSL_ISE_SB_EENSL_ISM_SB_EEEEENS_10bfloat16_tESK_S2C_SK_NS24_6fusion15FusionCallbacksIS28_NS2D_17LinearCombinationIS2C_fS2C_fLNS_15FloatRoundStyleE2EEESG_S2B_JEEENS4_5SM1004TMEM4LOAD26SM100_TMEM_LOAD_32dp32b32xES1G_NS1I_INS1J_ILi2ELi4ELi3EEENS1L_ILi16EEENSL_INS5_IJS1N_SM_EEENS5_IJSM_SB_EEEEEEENS4_39AutoVectorizingCopyWithAssumedAlignmentILi128EEENS4_14SM90_TMA_STOREES2S_S2U_S2U_EEEvvEEEEvNT_6ParamsE)
	.align		4
        /*000c*/ 	.word	index@(__assertfail)
	.align		4
        /*0010*/ 	.word	0x00000000
	.align		4
        /*0014*/ 	.word	0xfffffffe
	.align		4
        /*0018*/ 	.word	0x00000000
	.align		4
        /*001c*/ 	.word	0xfffffffd
	.align		4
        /*0020*/ 	.word	0x00000000
	.align		4
        /*0024*/ 	.word	0xfffffffc


//--------------------- .nv.constant4             --------------------------
	.section	.nv.constant4,"a",@progbits
	.align	8
	.align		8
.nv.constant4:
        /*0000*/ 	.dword	__assertfail
	.align		8
        /*0008*/ 	.dword	__unnamed_1
	.align		8
        /*0010*/ 	.dword	__unnamed_2
	.align		8
        /*0018*/ 	.dword	_ZN40_INTERNAL_5f286c8b_4_k_cu_315d30b2_166314cuda3std3__45__cpo5beginE
	.align		8
        /*0020*/ 	.dword	_ZN40_INTERNAL_5f286c8b_4_k_cu_315d30b2_166314cuda3std3__45__cpo3endE
	.align		8
        /*0028*/ 	.dword	_ZN40_INTERNAL_5f286c8b_4_k_cu_315d30b2_166314cuda3std3__45__cpo6cbeginE
	.align		8
        /*0030*/ 	.dword	_ZN40_INTERNAL_5f286c8b_4_k_cu_315d30b2_166314cuda3std3__45__cpo4cendE
	.align		8
        /*0038*/ 	.dword	_ZN40_INTERNAL_5f286c8b_4_k_cu_315d30b2_166314cuda3std3__442_GLOBAL__N__5f286c8b_4_k_cu_315d30b2_166316ignoreE
	.align		8
        /*0040*/ 	.dword	_ZN40_INTERNAL_5f286c8b_4_k_cu_315d30b2_166314cuda3std3__419piecewise_constructE
	.align		8
        /*0048*/ 	.dword	_ZN40_INTERNAL_5f286c8b_4_k_cu_315d30b2_166314cuda3std3__48in_placeE
	.align		8
        /*0050*/ 	.dword	_ZN40_INTERNAL_5f286c8b_4_k_cu_315d30b2_166314cuda3std6ranges3__45__cpo4swapE
	.align		8
        /*0058*/ 	.dword	_ZN40_INTERNAL_5f286c8b_4_k_cu_315d30b2_166314cuda3std6ranges3__45__cpo9iter_moveE
	.align		8
        /*0060*/ 	.dword	_ZN40_INTERNAL_5f286c8b_4_k_cu_315d30b2_166314cute7productE
	.align		8
        /*0068*/ 	.dword	_ZN40_INTERNAL_5f286c8b_4_k_cu_315d30b2_166314cute1_E
	.align		8
        /*0070*/ 	.dword	$str$25
	.align		8
        /*0078*/ 	.dword	$str$26
	.align		8
        /*0080*/ 	.dword	$str$29
	.align		8
        /*0088*/ 	.dword	$str$30


//--------------------- .text._ZN7cutlass13device_kernelINS_4gemm6kernel13GemmUniversalIN4cute5tupleIJiiiiEEENS1_10collective13CollectiveMmaINS1_46MainloopSm100TmaUmmaWarpSpecializedBlockScaledILi21ELi2ELi2ENS5_IJNS4_1CILi1EEESB_SB_EEEEENS5_IJNSA_ILi128EEESE_NSA_ILi64EEEEEENS5_IJNS_12float_e2m1_tENS_13float_ue4m3_tEEEENS5_IJNS5_IJlSB_lEEENS4_6LayoutINS5_IJNS5_IJNS5_IJNSA_ILi32EEENSA_ILi4EEEEEEiEEENS5_IJNS5_IJNSA_ILi16EEESN_EEEiEEENS5_IJSB_iEEEEEENS5_IJSS_NS5_IJNS5_IJNSA_ILi0EEESB_EEENSA_ILi512EEEEEENS5_IJSV_iEEEEEEEEEEESJ_S12_NS4_8TiledMMAINS4_8MMA_AtomIJNS4_17SM100_MMA_MXF4_SSISH_SH_fSI_Li128ELi128ELi16ELNS4_4UMMA5MajorE0ELS17_0ELNS16_7ScaleInE0ELS18_0EEEEEENSL_ISC_NS5_IJSV_SV_SV_EEEEENS5_IJNS4_10UnderscoreES1D_S1D_EEEEENS5_IJNS4_13SM90_TMA_LOADES1G_EEENS5_IJNS4_14ComposedLayoutINS4_7SwizzleILi1ELi4ELi3EEENS4_18smem_ptr_flag_bitsILi4EEENSL_INS5_IJNSA_ILi8EEESF_EEENS5_IJSF_SB_EEEEEEENSL_INS5_IJNS5_IJNS5_IJSO_SB_EEESR_EEESB_NS5_IJSB_SB_EEEEEENS5_IJNS5_IJNS5_IJSR_SX_EEESW_EEESV_NS5_IJSN_SX_EEEEEEEEEEEvNS4_8identityES1H_S21_vS22_EENS_8epilogue10collective18CollectiveEpilogueINS24_23Sm100TmaWarpSpecializedILi4ELi2ELi32ELb1ELb0EEEJSG_NS5_IJNSL_ISE_SB_EENSL_ISM_SB_EEEEENS_10bfloat16_tESK_S2C_SK_NS24_6fusion15FusionCallbacksIS28_NS2D_17LinearCombinationIS2C_fS2C_fLNS_15FloatRoundStyleE2EEESG_S2B_JEEENS4_5SM1004TMEM4LOAD26SM100_TMEM_LOAD_32dp32b32xES1G_NS1I_INS1J_ILi2ELi4ELi3EEENS1L_ILi16EEENSL_INS5_IJS1N_SM_EEENS5_IJSM_SB_EEEEEEENS4_39AutoVectorizingCopyWithAssumedAlignmentILi128EEENS4_14SM90_TMA_STOREES2S_S2U_S2U_EEEvvEEEEvNT_6ParamsE --------------------------
	.section	.text._ZN7cutlass13device_kernelINS_4gemm6kernel13GemmUniversalIN4cute5tupleIJiiiiEEENS1_10collective13CollectiveMmaINS1_46MainloopSm100TmaUmmaWarpSpecializedBlockScaledILi21ELi2ELi2ENS5_IJNS4_1CILi1EEESB_SB_EEEEENS5_IJNSA_ILi128EEESE_NSA_ILi64EEEEEENS5_IJNS_12float_e2m1_tENS_13float_ue4m3_tEEEENS5_IJNS5_IJlSB_lEEENS4_6LayoutINS5_IJNS5_IJNS5_IJNSA_ILi32EEENSA_ILi4EEEEEEiEEENS5_IJNS5_IJNSA_ILi16EEESN_EEEiEEENS5_IJSB_iEEEEEENS5_IJSS_NS5_IJNS5_IJNSA_ILi0EEESB_EEENSA_ILi512EEEEEENS5_IJSV_iEEEEEEEEEEESJ_S12_NS4_8TiledMMAINS4_8MMA_AtomIJNS4_17SM100_MMA_MXF4_SSISH_SH_fSI_Li128ELi128ELi16ELNS4_4UMMA5MajorE0ELS17_0ELNS16_7ScaleInE0ELS18_0EEEEEENSL_ISC_NS5_IJSV_SV_SV_EEEEENS5_IJNS4_10UnderscoreES1D_S1D_EEEEENS5_IJNS4_13SM90_TMA_LOADES1G_EEENS5_IJNS4_14ComposedLayoutINS4_7SwizzleILi1ELi4ELi3EEENS4_18smem_ptr_flag_bitsILi4EEENSL_INS5_IJNSA_ILi8EEESF_EEENS5_IJSF_SB_EEEEEEENSL_INS5_IJNS5_IJNS5_IJSO_SB_EEESR_EEESB_NS5_IJSB_SB_EEEEEENS5_IJNS5_IJNS5_IJSR_SX_EEESW_EEESV_NS5_IJSN_SX_EEEEEEEEEEEvNS4_8identityES1H_S21_vS22_EENS_8epilogue10collective18CollectiveEpilogueINS24_23Sm100TmaWarpSpecializedILi4ELi2ELi32ELb1ELb0EEEJSG_NS5_IJNSL_ISE_SB_EENSL_ISM_SB_EEEEENS_10bfloat16_tESK_S2C_SK_NS24_6fusion15FusionCallbacksIS28_NS2D_17LinearCombinationIS2C_fS2C_fLNS_15FloatRoundStyleE2EEESG_S2B_JEEENS4_5SM1004TMEM4LOAD26SM100_TMEM_LOAD_32dp32b32xES1G_NS1I_INS1J_ILi2ELi4ELi3EEENS1L_ILi16EEENSL_INS5_IJS1N_SM_EEENS5_IJSM_SB_EEEEEEENS4_39AutoVectorizingCopyWithAssumedAlignmentILi128EEENS4_14SM90_TMA_STOREES2S_S2U_S2U_EEEvvEEEEvNT_6ParamsE,"ax",@progbits
	.align	128
.text._ZN7cutlass13device_kernelINS_4gemm6kernel13GemmUniversalIN4cute5tupleIJiiiiEEENS1_10collective13CollectiveMmaINS1_46MainloopSm100TmaUmmaWarpSpecializedBlockScaledILi21ELi2ELi2ENS5_IJNS4_1CILi1EEESB_SB_EEEEENS5_IJNSA_ILi128EEESE_NSA_ILi64EEEEEENS5_IJNS_12float_e2m1_tENS_13float_ue4m3_tEEEENS5_IJNS5_IJlSB_lEEENS4_6LayoutINS5_IJNS5_IJNS5_IJNSA_ILi32EEENSA_ILi4EEEEEEiEEENS5_IJNS5_IJNSA_ILi16EEESN_EEEiEEENS5_IJSB_iEEEEEENS5_IJSS_NS5_IJNS5_IJNSA_ILi0EEESB_EEENSA_ILi512EEEEEENS5_IJSV_iEEEEEEEEEEESJ_S12_NS4_8TiledMMAINS4_8MMA_AtomIJNS4_17SM100_MMA_MXF4_SSISH_SH_fSI_Li128ELi128ELi16ELNS4_4UMMA5MajorE0ELS17_0ELNS16_7ScaleInE0ELS18_0EEEEEENSL_ISC_NS5_IJSV_SV_SV_EEEEENS5_IJNS4_10UnderscoreES1D_S1D_EEEEENS5_IJNS4_13SM90_TMA_LOADES1G_EEENS5_IJNS4_14ComposedLayoutINS4_7SwizzleILi1ELi4ELi3EEENS4_18smem_ptr_flag_bitsILi4EEENSL_INS5_IJNSA_ILi8EEESF_EEENS5_IJSF_SB_EEEEEEENSL_INS5_IJNS5_IJNS5_IJSO_SB_EEESR_EEESB_NS5_IJSB_SB_EEEEEENS5_IJNS5_IJNS5_IJSR_SX_EEESW_EEESV_NS5_IJSN_SX_EEEEEEEEEEEvNS4_8identityES1H_S21_vS22_EENS_8epilogue10collective18CollectiveEpilogueINS24_23Sm100TmaWarpSpecializedILi4ELi2ELi32ELb1ELb0EEEJSG_NS5_IJNSL_ISE_SB_EENSL_ISM_SB_EEEEENS_10bfloat16_tESK_S2C_SK_NS24_6fusion15FusionCallbacksIS28_NS2D_17LinearCombinationIS2C_fS2C_fLNS_15FloatRoundStyleE2EEESG_S2B_JEEENS4_5SM1004TMEM4LOAD26SM100_TMEM_LOAD_32dp32b32xES1G_NS1I_INS1J_ILi2ELi4ELi3EEENS1L_ILi16EEENSL_INS5_IJS1N_SM_EEENS5_IJSM_SB_EEEEEEENS4_39AutoVectorizingCopyWithAssumedAlignmentILi128EEENS4_14SM90_TMA_STOREES2S_S2U_S2U_EEEvvEEEEvNT_6ParamsE:
        .type           _ZN7cutlass13device_kernelINS_4gemm6kernel13GemmUniversalIN4cute5tupleIJiiiiEEENS1_10collective13CollectiveMmaINS1_46MainloopSm100TmaUmmaWarpSpecializedBlockScaledILi21ELi2ELi2ENS5_IJNS4_1CILi1EEESB_SB_EEEEENS5_IJNSA_ILi128EEESE_NSA_ILi64EEEEEENS5_IJNS_12float_e2m1_tENS_13float_ue4m3_tEEEENS5_IJNS5_IJlSB_lEEENS4_6LayoutINS5_IJNS5_IJNS5_IJNSA_ILi32EEENSA_ILi4EEEEEEiEEENS5_IJNS5_IJNSA_ILi16EEESN_EEEiEEENS5_IJSB_iEEEEEENS5_IJSS_NS5_IJNS5_IJNSA_ILi0EEESB_EEENSA_ILi512EEEEEENS5_IJSV_iEEEEEEEEEEESJ_S12_NS4_8TiledMMAINS4_8MMA_AtomIJNS4_17SM100_MMA_MXF4_SSISH_SH_fSI_Li128ELi128ELi16ELNS4_4UMMA5MajorE0ELS17_0ELNS16_7ScaleInE0ELS18_0EEEEEENSL_ISC_NS5_IJSV_SV_SV_EEEEENS5_IJNS4_10UnderscoreES1D_S1D_EEEEENS5_IJNS4_13SM90_TMA_LOADES1G_EEENS5_IJNS4_14ComposedLayoutINS4_7SwizzleILi1ELi4ELi3EEENS4_18smem_ptr_flag_bitsILi4EEENSL_INS5_IJNSA_ILi8EEESF_EEENS5_IJSF_SB_EEEEEEENSL_INS5_IJNS5_IJNS5_IJSO_SB_EEESR_EEESB_NS5_IJSB_SB_EEEEEENS5_IJNS5_IJNS5_IJSR_SX_EEESW_EEESV_NS5_IJSN_SX_EEEEEEEEEEEvNS4_8identityES1H_S21_vS22_EENS_8epilogue10collective18CollectiveEpilogueINS24_23Sm100TmaWarpSpecializedILi4ELi2ELi32ELb1ELb0EEEJSG_NS5_IJNSL_ISE_SB_EENSL_ISM_SB_EEEEENS_10bfloat16_tESK_S2C_SK_NS24_6fusion15FusionCallbacksIS28_NS2D_17LinearCombinationIS2C_fS2C_fLNS_15FloatRoundStyleE2EEESG_S2B_JEEENS4_5SM1004TMEM4LOAD26SM100_TMEM_LOAD_32dp32b32xES1G_NS1I_INS1J_ILi2ELi4ELi3EEENS1L_ILi16EEENSL_INS5_IJS1N_SM_EEENS5_IJSM_SB_EEEEEEENS4_39AutoVectorizingCopyWithAssumedAlignmentILi128EEENS4_14SM90_TMA_STOREES2S_S2U_S2U_EEEvvEEEEvNT_6ParamsE,@function
        .size           _ZN7cutlass13device_kernelINS_4gemm6kernel13GemmUniversalIN4cute5tupleIJiiiiEEENS1_10collective13CollectiveMmaINS1_46MainloopSm100TmaUmmaWarpSpecializedBlockScaledILi21ELi2ELi2ENS5_IJNS4_1CILi1EEESB_SB_EEEEENS5_IJNSA_ILi128EEESE_NSA_ILi64EEEEEENS5_IJNS_12float_e2m1_tENS_13float_ue4m3_tEEEENS5_IJNS5_IJlSB_lEEENS4_6LayoutINS5_IJNS5_IJNS5_IJNSA_ILi32EEENSA_ILi4EEEEEEiEEENS5_IJNS5_IJNSA_ILi16EEESN_EEEiEEENS5_IJSB_iEEEEEENS5_IJSS_NS5_IJNS5_IJNSA_ILi0EEESB_EEENSA_ILi512EEEEEENS5_IJSV_iEEEEEEEEEEESJ_S12_NS4_8TiledMMAINS4_8MMA_AtomIJNS4_17SM100_MMA_MXF4_SSISH_SH_fSI_Li128ELi128ELi16ELNS4_4UMMA5MajorE0ELS17_0ELNS16_7ScaleInE0ELS18_0EEEEEENSL_ISC_NS5_IJSV_SV_SV_EEEEENS5_IJNS4_10UnderscoreES1D_S1D_EEEEENS5_IJNS4_13SM90_TMA_LOADES1G_EEENS5_IJNS4_14ComposedLayoutINS4_7SwizzleILi1ELi4ELi3EEENS4_18smem_ptr_flag_bitsILi4EEENSL_INS5_IJNSA_ILi8EEESF_EEENS5_IJSF_SB_EEEEEEENSL_INS5_IJNS5_IJNS5_IJSO_SB_EEESR_EEESB_NS5_IJSB_SB_EEEEEENS5_IJNS5_IJNS5_IJSR_SX_EEESW_EEESV_NS5_IJSN_SX_EEEEEEEEEEEvNS4_8identityES1H_S21_vS22_EENS_8epilogue10collective18CollectiveEpilogueINS24_23Sm100TmaWarpSpecializedILi4ELi2ELi32ELb1ELb0EEEJSG_NS5_IJNSL_ISE_SB_EENSL_ISM_SB_EEEEENS_10bfloat16_tESK_S2C_SK_NS24_6fusion15FusionCallbacksIS28_NS2D_17LinearCombinationIS2C_fS2C_fLNS_15FloatRoundStyleE2EEESG_S2B_JEEENS4_5SM1004TMEM4LOAD26SM100_TMEM_LOAD_32dp32b32xES1G_NS1I_INS1J_ILi2ELi4ELi3EEENS1L_ILi16EEENSL_INS5_IJS1N_SM_EEENS5_IJSM_SB_EEEEEEENS4_39AutoVectorizingCopyWithAssumedAlignmentILi128EEENS4_14SM90_TMA_STOREES2S_S2U_S2U_EEEvvEEEEvNT_6ParamsE,(.L_x_226 - _ZN7cutlass13device_kernelINS_4gemm6kernel13GemmUniversalIN4cute5tupleIJiiiiEEENS1_10collective13CollectiveMmaINS1_46MainloopSm100TmaUmmaWarpSpecializedBlockScaledILi21ELi2ELi2ENS5_IJNS4_1CILi1EEESB_SB_EEEEENS5_IJNSA_ILi128EEESE_NSA_ILi64EEEEEENS5_IJNS_12float_e2m1_tENS_13float_ue4m3_tEEEENS5_IJNS5_IJlSB_lEEENS4_6LayoutINS5_IJNS5_IJNS5_IJNSA_ILi32EEENSA_ILi4EEEEEEiEEENS5_IJNS5_IJNSA_ILi16EEESN_EEEiEEENS5_IJSB_iEEEEEENS5_IJSS_NS5_IJNS5_IJNSA_ILi0EEESB_EEENSA_ILi512EEEEEENS5_IJSV_iEEEEEEEEEEESJ_S12_NS4_8TiledMMAINS4_8MMA_AtomIJNS4_17SM100_MMA_MXF4_SSISH_SH_fSI_Li128ELi128ELi16ELNS4_4UMMA5MajorE0ELS17_0ELNS16_7ScaleInE0ELS18_0EEEEEENSL_ISC_NS5_IJSV_SV_SV_EEEEENS5_IJNS4_10UnderscoreES1D_S1D_EEEEENS5_IJNS4_13SM90_TMA_LOADES1G_EEENS5_IJNS4_14ComposedLayoutINS4_7SwizzleILi1ELi4ELi3EEENS4_18smem_ptr_flag_bitsILi4EEENSL_INS5_IJNSA_ILi8EEESF_EEENS5_IJSF_SB_EEEEEEENSL_INS5_IJNS5_IJNS5_IJSO_SB_EEESR_EEESB_NS5_IJSB_SB_EEEEEENS5_IJNS5_IJNS5_IJSR_SX_EEESW_EEESV_NS5_IJSN_SX_EEEEEEEEEEEvNS4_8identityES1H_S21_vS22_EENS_8epilogue10collective18CollectiveEpilogueINS24_23Sm100TmaWarpSpecializedILi4ELi2ELi32ELb1ELb0EEEJSG_NS5_IJNSL_ISE_SB_EENSL_ISM_SB_EEEEENS_10bfloat16_tESK_S2C_SK_NS24_6fusion15FusionCallbacksIS28_NS2D_17LinearCombinationIS2C_fS2C_fLNS_15FloatRoundStyleE2EEESG_S2B_JEEENS4_5SM1004TMEM4LOAD26SM100_TMEM_LOAD_32dp32b32xES1G_NS1I_INS1J_ILi2ELi4ELi3EEENS1L_ILi16EEENSL_INS5_IJS1N_SM_EEENS5_IJSM_SB_EEEEEEENS4_39AutoVectorizingCopyWithAssumedAlignmentILi128EEENS4_14SM90_TMA_STOREES2S_S2U_S2U_EEEvvEEEEvNT_6ParamsE)
        .other          _ZN7cutlass13device_kernelINS_4gemm6kernel13GemmUniversalIN4cute5tupleIJiiiiEEENS1_10collective13CollectiveMmaINS1_46MainloopSm100TmaUmmaWarpSpecializedBlockScaledILi21ELi2ELi2ENS5_IJNS4_1CILi1EEESB_SB_EEEEENS5_IJNSA_ILi128EEESE_NSA_ILi64EEEEEENS5_IJNS_12float_e2m1_tENS_13float_ue4m3_tEEEENS5_IJNS5_IJlSB_lEEENS4_6LayoutINS5_IJNS5_IJNS5_IJNSA_ILi32EEENSA_ILi4EEEEEEiEEENS5_IJNS5_IJNSA_ILi16EEESN_EEEiEEENS5_IJSB_iEEEEEENS5_IJSS_NS5_IJNS5_IJNSA_ILi0EEESB_EEENSA_ILi512EEEEEENS5_IJSV_iEEEEEEEEEEESJ_S12_NS4_8TiledMMAINS4_8MMA_AtomIJNS4_17SM100_MMA_MXF4_SSISH_SH_fSI_Li128ELi128ELi16ELNS4_4UMMA5MajorE0ELS17_0ELNS16_7ScaleInE0ELS18_0EEEEEENSL_ISC_NS5_IJSV_SV_SV_EEEEENS5_IJNS4_10UnderscoreES1D_S1D_EEEEENS5_IJNS4_13SM90_TMA_LOADES1G_EEENS5_IJNS4_14ComposedLayoutINS4_7SwizzleILi1ELi4ELi3EEENS4_18smem_ptr_flag_bitsILi4EEENSL_INS5_IJNSA_ILi8EEESF_EEENS5_IJSF_SB_EEEEEEENSL_INS5_IJNS5_IJNS5_IJSO_SB_EEESR_EEESB_NS5_IJSB_SB_EEEEEENS5_IJNS5_IJNS5_IJSR_SX_EEESW_EEESV_NS5_IJSN_SX_EEEEEEEEEEEvNS4_8identityES1H_S21_vS22_EENS_8epilogue10collective18CollectiveEpilogueINS24_23Sm100TmaWarpSpecializedILi4ELi2ELi32ELb1ELb0EEEJSG_NS5_IJNSL_ISE_SB_EENSL_ISM_SB_EEEEENS_10bfloat16_tESK_S2C_SK_NS24_6fusion15FusionCallbacksIS28_NS2D_17LinearCombinationIS2C_fS2C_fLNS_15FloatRoundStyleE2EEESG_S2B_JEEENS4_5SM1004TMEM4LOAD26SM100_TMEM_LOAD_32dp32b32xES1G_NS1I_INS1J_ILi2ELi4ELi3EEENS1L_ILi16EEENSL_INS5_IJS1N_SM_EEENS5_IJSM_SB_EEEEEEENS4_39AutoVectorizingCopyWithAssumedAlignmentILi128EEENS4_14SM90_TMA_STOREES2S_S2U_S2U_EEEvvEEEEvNT_6ParamsE,@"STO_CUDA_ENTRY STV_DEFAULT"
_ZN7cutlass13device_kernelINS_4gemm6kernel13GemmUniversalIN4cute5tupleIJiiiiEEENS1_10collective13CollectiveMmaINS1_46MainloopSm100TmaUmmaWarpSpecializedBlockScaledILi21ELi2ELi2ENS5_IJNS4_1CILi1EEESB_SB_EEEEENS5_IJNSA_ILi128EEESE_NSA_ILi64EEEEEENS5_IJNS_12float_e2m1_tENS_13float_ue4m3_tEEEENS5_IJNS5_IJlSB_lEEENS4_6LayoutINS5_IJNS5_IJNS5_IJNSA_ILi32EEENSA_ILi4EEEEEEiEEENS5_IJNS5_IJNSA_ILi16EEESN_EEEiEEENS5_IJSB_iEEEEEENS5_IJSS_NS5_IJNS5_IJNSA_ILi0EEESB_EEENSA_ILi512EEEEEENS5_IJSV_iEEEEEEEEEEESJ_S12_NS4_8TiledMMAINS4_8MMA_AtomIJNS4_17SM100_MMA_MXF4_SSISH_SH_fSI_Li128ELi128ELi16ELNS4_4UMMA5MajorE0ELS17_0ELNS16_7ScaleInE0ELS18_0EEEEEENSL_ISC_NS5_IJSV_SV_SV_EEEEENS5_IJNS4_10UnderscoreES1D_S1D_EEEEENS5_IJNS4_13SM90_TMA_LOADES1G_EEENS5_IJNS4_14ComposedLayoutINS4_7SwizzleILi1ELi4ELi3EEENS4_18smem_ptr_flag_bitsILi4EEENSL_INS5_IJNSA_ILi8EEESF_EEENS5_IJSF_SB_EEEEEEENSL_INS5_IJNS5_IJNS5_IJSO_SB_EEESR_EEESB_NS5_IJSB_SB_EEEEEENS5_IJNS5_IJNS5_IJSR_SX_EEESW_EEESV_NS5_IJSN_SX_EEEEEEEEEEEvNS4_8identityES1H_S21_vS22_EENS_8epilogue10collective18CollectiveEpilogueINS24_23Sm100TmaWarpSpecializedILi4ELi2ELi32ELb1ELb0EEEJSG_NS5_IJNSL_ISE_SB_EENSL_ISM_SB_EEEEENS_10bfloat16_tESK_S2C_SK_NS24_6fusion15FusionCallbacksIS28_NS2D_17LinearCombinationIS2C_fS2C_fLNS_15FloatRoundStyleE2EEESG_S2B_JEEENS4_5SM1004TMEM4LOAD26SM100_TMEM_LOAD_32dp32b32xES1G_NS1I_INS1J_ILi2ELi4ELi3EEENS1L_ILi16EEENSL_INS5_IJS1N_SM_EEENS5_IJSM_SB_EEEEEEENS4_39AutoVectorizingCopyWithAssumedAlignmentILi128EEENS4_14SM90_TMA_STOREES2S_S2U_S2U_EEEvvEEEEvNT_6ParamsE:
[----:B------:R-:W1:Y:S01]  /*0000*/  LDC R1, c[0x0][0x37c] ;  /* 0x0000df00ff017b82 */ /* 0x000e620000000800 */
[----:B------:R-:W2:Y:S01]  /*0010*/  S2R R101, SR_TID.X ;  /* 0x0000000000657919 */ /* 0x000ea20000002100 */
[----:B------:R-:W3:Y:S01]  /*0020*/  LDCU.64 UR4, c[0x0][0xc90] ;  /* 0x00019200ff0477ac */ /* 0x000ee20008000a00 */
[----:B------:R-:W-:Y:S02]  /*0030*/  PRMT R88, RZ, 0x7610, R88 ;  /* 0x00007610ff587816 */ /* 0x000fe40000000058 */
[----:B------:R-:W-:Y:S01]  /*0040*/  ELECT P5, URZ, PT ;  /* 0x0000000000ff782f */ /* 0x000fe200038a0000 */
[----:B------:R-:W4:Y:S01]  /*0050*/  LDCU.64 UR46, c[0x0][0x358] ;  /* 0x00006b00ff2e77ac */ /* 0x000f220008000a00 */
[----:B---3--:R-:W-:-:S04]  /*0060*/  UISETP.NE.U32.AND UP0, UPT, UR4, URZ, UPT ;  /* 0x000000ff0400728c */ /* 0x008fc8000bf05070 */
[----:B------:R-:W-:Y:S01]  /*0070*/  UISETP.NE.AND.EX UP0, UPT, UR5, URZ, UPT, UP0 ;  /* 0x000000ff0500728c */ /* 0x000fe2000bf05300 */
[----:B--2---:R-:W-:-:S05]  /*0080*/  SHF.R.U32.HI R92, RZ, 0x5, R101 ;  /* 0x00000005ff5c7819 */ /* 0x004fca0000011665 */
[----:B------:R-:W2:Y:S02]  /*0090*/  SHFL.IDX PT, R0, R92, RZ, 0x1f ;  /* 0x00001fff5c007589 */ /* 0x000ea400000e0000 */
[----:B--2---:R-:W-:Y:S01]  /*00a0*/  R2UR UR10, R0 ;  /* 0x00000000000a72ca */ /* 0x004fe200000e0000 */
[----:B-1--4-:R-:W-:-:S14]  /*00b0*/  BRA.U UP0, `(.L_x_0) ;  /* 0x00000001002c7547 */ /* 0x012fdc000b800000 */
[----:B------:R-:W1:Y:S02]  /*00c0*/  LDCU.64 UR6, c[0x0][0xc88] ;  /* 0x00019100ff0677ac */ /* 0x000e640008000a00 */
[----:B-1----:R-:W-:-:S04]  /*00d0*/  UISETP.NE.U32.AND UP0, UPT, UR6, URZ, UPT ;  /* 0x000000ff0600728c */ /* 0x002fc8000bf05070 */
[----:B------:R-:W-:-:S09]  /*00e0*/  UISETP.NE.AND.EX UP0, UPT, UR7, URZ, UPT, UP0 ;  /* 0x000000ff0700728c */ /* 0x000fd2000bf05300 */
[----:B------:R-:W-:Y:S05]  /*00f0*/  BRA.U !UP0, `(.L_x_1) ;  /* 0x0000000108107547 */ /* 0x000fea000b800000 */
[----:B------:R-:W1:Y:S02]  /*0100*/  LDC.64 R2, c[0x0][0xc88] ;  /* 0x00032200ff027b82 */ /* 0x000e640000000a00 */
[----:B-1----:R1:W5:Y:S01]  /*0110*/  LDG.E R49, desc[UR46][R2.64] ;  /* 0x0000002e02317981 */ /* 0x002362000c1e1900 */
[----:B------:R-:W-:Y:S01]  /*0120*/  HFMA2 R88, -RZ, RZ, 0, 5.9604644775390625e-08 ;  /* 0x00000001ff587431 */ /* 0x000fe200000001ff */
[----:B------:R-:W-:Y:S05]  /*0130*/  BRA `(.L_x_0) ;  /* 0x00000000000c7947 */ /* 0x000fea0003800000 */
.L_x_1:
[----:B------:R-:W1:Y:S01]  /*0140*/  LDCU UR6, c[0x0][0xc80] ;  /* 0x00019000ff0677ac */ /* 0x000e620008000800 */
[----:B------:R-:W-:Y:S01]  /*0150*/  HFMA2 R88, -RZ, RZ, 0, 5.9604644775390625e-08 ;  /* 0x00000001ff587431 */ /* 0x000fe200000001ff */
[----:B-1----:R-:W-:-:S07]  /*0160*/  MOV R49, UR6 ;  /* 0x0000000600317c02 */ /* 0x002fce0008000f00 */
.L_x_0:
[----:B------:R-:W2:Y:S02]  /*0170*/  LDCU.64 UR6, c[0x0][0xcb0] ;  /* 0x00019600ff0677ac */ /* 0x000ea40008000a00 */
[----:B--2---:R-:W-:-:S04]  /*0180*/  UISETP.NE.U32.AND UP0, UPT, UR6, URZ, UPT ;  /* 0x000000ff0600728c */ /* 0x004fc8000bf05070 */
[----:B------:R-:W-:-:S09]  /*0190*/  UISETP.NE.AND.EX UP0, UPT, UR7, URZ, UPT, UP0 ;  /* 0x000000ff0700728c */ /* 0x000fd2000bf05300 */
[----:B------:R-:W-:Y:S05]  /*01a0*/  BRA.U UP0, `(.L_x_2) ;  /* 0x0000000100247547 */ /* 0x000fea000b800000 */
[----:B------:R-:W2:Y:S02]  /*01b0*/  LDCU.64 UR6, c[0x0][0xca8] ;  /* 0x00019500ff0677ac */ /* 0x000ea40008000a00 */
[----:B--2---:R-:W-:-:S04]  /*01c0*/  UISETP.NE.U32.AND UP0, UPT, UR6, URZ, UPT ;  /* 0x000000ff0600728c */ /* 0x004fc8000bf05070 */
[----:B------:R-:W-:-:S09]  /*01d0*/  UISETP.NE.AND.EX UP0, UPT, UR7, URZ, UPT, UP0 ;  /* 0x000000ff0700728c */ /* 0x000fd2000bf05300 */
[----:B------:R-:W-:Y:S05]  /*01e0*/  BRA.U !UP0, `(.L_x_3) ;  /* 0x00000001080c7547 */ /* 0x000fea000b800000 */
[----:B-1----:R-:W1:Y:S02]  /*01f0*/  LDC.64 R2, c[0x0][0xca8] ;  /* 0x00032a00ff027b82 */ /* 0x002e640000000a00 */
[----:B-1----:R2:W5:Y:S01]  /*0200*/  LDG.E R47, desc[UR46][R2.64] ;  /* 0x0000002e022f7981 */ /* 0x002562000c1e1900 */
[----:B------:R-:W-:Y:S05]  /*0210*/  BRA `(.L_x_2) ;  /* 0x0000000000087947 */ /* 0x000fea0003800000 */
.L_x_3:
[----:B------:R-:W2:Y:S02]  /*0220*/  LDCU UR6, c[0x0][0xca0] ;  /* 0x00019400ff0677ac */ /* 0x000ea40008000800 */
[----:B--2---:R-:W-:Y:S02]  /*0230*/  MOV R47, UR6 ;  /* 0x00000006002f7c02 */ /* 0x004fe40008000f00 */
.L_x_2:
[----:B------:R-:W-:Y:S01]  /*0240*/  IMAD.U32 R0, RZ, RZ, UR10 ;  /* 0x0000000aff007e24 */ /* 0x000fe2000f8e00ff */
[----:B------:R-:W-:Y:S04]  /*0250*/  BSSY.RECONVERGENT B0, `(.L_x_4) ;  /* 0x0000012000007945 */ /* 0x000fe80003800200 */
[C---:B------:R-:W-:Y:S02]  /*0260*/  ISETP.NE.OR P1, PT, R0.reuse, 0x1, !P5 ;  /* 0x000000010000780c */ /* 0x040fe40006f25670 */
[----:B------:R-:W-:-:S11]  /*0270*/  ISETP.NE.OR P0, PT, R0, 0x3, !P5 ;  /* 0x000000030000780c */ /* 0x000fd60006f05670 */
[----:B------:R-:W-:Y:S05]  /*0280*/  @P1 BRA `(.L_x_5) ;  /* 0x0000000000381947 */ /* 0x000fea0003800000 */
[----:B------:R-:W3:Y:S02]  /*0290*/  LDCU.64 UR6, c[0x0][0x348] ;  /* 0x00006900ff0677ac */ /* 0x000ee40008000a00 */
[----:B---3--:R-:W-:Y:S02]  /*02a0*/  UIADD3 UR14, UP3, UPT, UR6, 0x80, URZ ;  /* 0x00000080060e7890 */ /* 0x008fe4000ff7e0ff */
[----:B------:R-:W-:Y:S02]  /*02b0*/  UIADD3 UR12, UP2, UPT, UR6, 0x180, URZ ;  /* 0x00000180060c7890 */ /* 0x000fe4000ff5e0ff */
[----:B------:R-:W-:Y:S02]  /*02c0*/  UIADD3 UR8, UP1, UPT, UR6, 0x280, URZ ;  /* 0x0000028006087890 */ /* 0x000fe4000ff3e0ff */
[----:B------:R-:W-:Y:S02]  /*02d0*/  UIADD3 UR6, UP0, UPT, UR6, 0x380, URZ ;  /* 0x0000038006067890 */ /* 0x000fe4000ff1e0ff */
[----:B------:R-:W-:-:S02]  /*02e0*/  UIADD3.X UR15, UPT, UPT, URZ, UR7, URZ, UP3, !UPT ;  /* 0x00000007ff0f7290 */ /* 0x000fc40009ffe4ff */
[----:B------:R-:W-:Y:S02]  /*02f0*/  UIADD3.X UR13, UPT, UPT, URZ, UR7, URZ, UP2, !UPT ;  /* 0x00000007ff0d7290 */ /* 0x000fe400097fe4ff */
[----:B------:R-:W-:Y:S02]  /*0300*/  UIADD3.X UR9, UPT, UPT, URZ, UR7, URZ, UP1, !UPT ;  /* 0x00000007ff097290 */ /* 0x000fe40008ffe4ff */
[----:B------:R-:W-:-:S03]  /*0310*/  UIADD3.X UR7, UPT, UPT, URZ, UR7, URZ, UP0, !UPT ;  /* 0x00000007ff077290 */ /* 0x000fc600087fe4ff */
[----:B------:R3:W-:Y:S02]  /*0320*/  UTMACCTL.PF [UR14] ;  /* 0x000000000e0079b9 */ /* 0x0007e40008040000 */
[----:B------:R3:W-:Y:S02]  /*0330*/  UTMACCTL.PF [UR12] ;  /* 0x000000000c0079b9 */ /* 0x0007e40008040000 */
[----:B------:R3:W-:Y:S02]  /*0340*/  UTMACCTL.PF [UR8] ;  /* 0x00000000080079b9 */ /* 0x0007e40008040000 */
[----:B------:R3:W-:Y:S02]  /*0350*/  UTMACCTL.PF [UR6] ;  /* 0x00000000060079b9 */ /* 0x0007e40008040000 */
[----:B---3--:R-:W-:Y:S01]  /*0360*/  NOP ;  /* 0x0000000000007918 */ /* 0x008fe20000000000 */
.L_x_5:
[----:B------:R-:W-:Y:S05]  /*0370*/  BSYNC.RECONVERGENT B0 ;  /* 0x0000000000007941 */ /* 0x000fea0003800200 */
.L_x_4:
[----:B------:R-:W-:Y:S04]  /*0380*/  BSSY.RECONVERGENT B0, `(.L_x_6) ;  /* 0x000000a000007945 */ /* 0x000fe80003800200 */
[----:B------:R-:W-:Y:S05]  /*0390*/  @P0 BRA `(.L_x_7) ;  /* 0x0000000000200947 */ /* 0x000fea0003800000 */
[----:B------:R-:W3:Y:S02]  /*03a0*/  LDCU.64 UR6, c[0x0][0x348] ;  /* 0x00006900ff0677ac */ /* 0x000ee40008000a00 */
[----:B---3--:R-:W-:Y:S02]  /*03b0*/  UIADD3 UR8, UP1, UPT, UR6, 0x980, URZ ;  /* 0x0000098006087890 */ /* 0x008fe4000ff3e0ff */
[----:B------:R-:W-:Y:S02]  /*03c0*/  UIADD3 UR6, UP0, UPT, UR6, 0xa80, URZ ;  /* 0x00000a8006067890 */ /* 0x000fe4000ff1e0ff */
[----:B------:R-:W-:Y:S02]  /*03d0*/  UIADD3.X UR9, UPT, UPT, URZ, UR7, URZ, UP1, !UPT ;  /* 0x00000007ff097290 */ /* 0x000fe40008ffe4ff */
[----:B------:R-:W-:-:S07]  /*03e0*/  UIADD3.X UR7, UPT, UPT, URZ, UR7, URZ, UP0, !UPT ;  /* 0x00000007ff077290 */ /* 0x000fce00087fe4ff */
[----:B------:R3:W-:Y:S02]  /*03f0*/  UTMACCTL.PF [UR8] ;  /* 0x00000000080079b9 */ /* 0x0007e40008040000 */
[----:B------:R3:W-:Y:S02]  /*0400*/  UTMACCTL.PF [UR6] ;  /* 0x00000000060079b9 */ /* 0x0007e40008040000 */
[----:B---3--:R-:W-:Y:S01]  /*0410*/  NOP ;  /* 0x0000000000007918 */ /* 0x008fe20000000000 */
.L_x_7:
[----:B------:R-:W-:Y:S05]  /*0420*/  BSYNC.RECONVERGENT B0 ;  /* 0x0000000000007941 */ /* 0x000fea0003800200 */
.L_x_6:
[----:B------:R-:W3:Y:S01]  /*0430*/  LDCU.64 UR6, c[0x0][0xc88] ;  /* 0x00019100ff0677ac */ /* 0x000ee20008000a00 */
[----:B------:R-:W-:Y:S02]  /*0440*/  UISETP.EQ.U32.AND UP1, UPT, UR4, URZ, UPT ;  /* 0x000000ff0400728c */ /* 0x000fe4000bf22070 */
[----:B------:R-:W-:Y:S02]  /*0450*/  UPLOP3.LUT UP4, UPT, UPT, UPT, UPT, 0x80, 0x8 ;  /* 0x000000000008789c */ /* 0x000fe40003f8f070 */
[----:B---3--:R-:W-:-:S04]  /*0460*/  UISETP.NE.U32.AND UP0, UPT, UR6, URZ, UPT ;  /* 0x000000ff0600728c */ /* 0x008fc8000bf05070 */
[----:B------:R-:W-:-:S04]  /*0470*/  UISETP.NE.AND.EX UP0, UPT, UR7, URZ, UPT, UP0 ;  /* 0x000000ff0700728c */ /* 0x000fc8000bf05300 */
[----:B------:R-:W-:-:S04]  /*0480*/  UISETP.EQ.OR.EX UP2, UPT, UR5, URZ, !UP0, UP1 ;  /* 0x000000ff0500728c */ /* 0x000fc8000c742710 */
[----:B------:R-:W-:-:S05]  /*0490*/  UP2UR UR50, UPR, URZ, 0x4 ;  /* 0x00000004ff327883 */ /* 0x000fca0008000000 */
[----:B------:R-:W-:Y:S07]  /*04a0*/  BRA.U !UP2, `(.L_x_8) ;  /* 0x000000010a207547 */ /* 0x000fee000b800000 */
[----:B------:R-:W-:Y:S01]  /*04b0*/  UISETP.NE.U32.AND UP2, UPT, UR4, URZ, UPT ;  /* 0x000000ff0400728c */ /* 0x000fe2000bf45070 */
[----:B-----5:R-:W-:Y:S01]  /*04c0*/  FSETP.NEU.AND P0, PT, R49, RZ, PT ;  /* 0x000000ff3100720b */ /* 0x020fe20003f0d000 */
[----:B------:R-:W-:Y:S02]  /*04d0*/  USEL UR4, URZ, 0xffffffff, UP0 ;  /* 0xffffffffff047887 */ /* 0x000fe40008000000 */
[----:B------:R-:W-:-:S10]  /*04e0*/  UISETP.NE.AND.EX UP2, UPT, UR5, URZ, UPT, UP2 ;  /* 0x000000ff0500728c */ /* 0x000fd4000bf45320 */
[----:B------:R-:W-:Y:S01]  /*04f0*/  VOTEU.ANY UP1, P0 ;  /* 0x0000000000ff7886 */ /* 0x000fe20000020100 */
[----:B------:R-:W-:-:S04]  /*0500*/  @!UP2 USEL UR4, URZ, 0xffffffff, UP1 ;  /* 0xffffffffff04a887 */ /* 0x000fc80008800000 */
[----:B------:R-:W-:-:S04]  /*0510*/  ULOP3.LUT UR4, UR4, 0x1, URZ, 0xc0, !UPT ;  /* 0x0000000104047892 */ /* 0x000fc8000f8ec0ff */
[----:B------:R-:W-:-:S11]  /*0520*/  UISETP.NE.U32.AND UP4, UPT, UR4, 0x1, UPT ;  /* 0x000000010400788c */ /* 0x000fd6000bf85070 */
.L_x_8:
[----:B-12---:R-:W1:Y:S01]  /*0530*/  SHFL.IDX PT, R2, R92, RZ, 0x1f ;  /* 0x00001fff5c027589 */ /* 0x006e6200000e0000 */
[----:B------:R-:W-:-:S04]  /*0540*/  UISETP.NE.AND UP1, UPT, UR10, 0x2, UPT ;  /* 0x000000020a00788c */ /* 0x000fc8000bf25270 */
[----:B------:R-:W-:Y:S01]  /*0550*/  USEL UR13, URZ, 0x1, UP1 ;  /* 0x00000001ff0d7887 */ /* 0x000fe20008800000 */
[----:B-1----:R-:W-:-:S13]  /*0560*/  ISETP.NE.AND P0, PT, R2, RZ, PT ;  /* 0x000000ff0200720c */ /* 0x002fda0003f05270 */
[----:B------:R-:W-:Y:S05]  /*0570*/  @P0 BRA `(.L_x_9) ;  /* 0x0000000000dc0947 */ /* 0x000fea0003800000 */
[----:B------:R-:W-:Y:S01]  /*0580*/  ELECT P0, URZ, PT ;  /* 0x0000000000ff782f */ /* 0x000fe20003800000 */
[----:B------:R-:W-:-:S12]  /*0590*/  BSSY.RECONVERGENT B0, `(.L_x_9) ;  /* 0x0000035000007945 */ /* 0x000fd80003800200 */
[----:B------:R-:W-:Y:S05]  /*05a0*/  @!P0 BRA `(.L_x_10) ;  /* 0x0000000000cc8947 */ /* 0x000fea0003800000 */
[----:B------:R-:W1:Y:S01]  /*05b0*/  S2UR UR5, SR_CgaCtaId ;  /* 0x00000000000579c3 */ /* 0x000e620000008800 */
[----:B------:R-:W-:Y:S01]  /*05c0*/  UMOV UR6, 0x400 ;  /* 0x0000040000067882 */ /* 0x000fe20000000000 */
[----:B------:R-:W-:Y:S01]  /*05d0*/  UMOV UR4, 0x1 ;  /* 0x0000000100047882 */ /* 0x000fe20000000000 */
[----:B-1----:R-:W-:Y:S02]  /*05e0*/  ULEA UR5, UR5, UR6, 0x18 ;  /* 0x0000000605057291 */ /* 0x002fe4000f8ec0ff */
[----:B------:R-:W-:-:S04]  /*05f0*/  UIADD3 UR6, UPT, UPT, -UR4, 0x100000, URZ ;  /* 0x0010000004067890 */ /* 0x000fc8000fffe1ff */
[----:B------:R-:W-:Y:S02]  /*0600*/  USHF.L.U32 UR7, UR6, 0xb, URZ ;  /* 0x0000000b06077899 */ /* 0x000fe400080006ff */
[----:B------:R-:W-:Y:S01]  /*0610*/  USHF.L.U32 UR6, UR6, 0x1, URZ ;  /* 0x0000000106067899 */ /* 0x000fe200080006ff */
[----:B------:R-:W1:Y:S11]  /*0620*/  FENCE.VIEW.ASYNC.S ;  /* 0x00000000000073c6 */ /* 0x000e760000000000 */
[----:B-1----:R1:W2:Y:S01]  /*0630*/  SYNCS.EXCH.64 URZ, [UR5], UR6 ;  /* 0x0000000605ff75b2 */ /* 0x0022a20008000100 */
[----:B------:R1:W3:Y:S01]  /*0640*/  SYNCS.EXCH.64 URZ, [UR5+0xa8], UR6 ;  /* 0x0000a80605ff75b2 */ /* 0x0002e20008000100 */
[----:B------:R1:W4:Y:S01]  /*0650*/  SYNCS.EXCH.64 URZ, [UR5+0x8], UR6 ;  /* 0x0000080605ff75b2 */ /* 0x0003220008000100 */
[----:B------:R1:W1:Y:S01]  /*0660*/  SYNCS.EXCH.64 URZ, [UR5+0xb0], UR6 ;  /* 0x0000b00605ff75b2 */ /* 0x0002620008000100 */
        /* <DEDUP_REMOVED lines=38> */
[----:B--234-:R-:W-:Y:S01]  /*08d0*/  NOP ;  /* 0x0000000000007918 */ /* 0x01cfe20000000000 */
.L_x_10:
[----:B-1----:R-:W-:Y:S05]  /*08e0*/  BSYNC.RECONVERGENT B0 ;  /* 0x0000000000007941 */ /* 0x002fea0003800200 */
.L_x_9:
[----:B------:R-:W1:Y:S01]  /*08f0*/  SHFL.IDX PT, R2, R92, RZ, 0x1f ;  /* 0x00001fff5c027589 */ /* 0x000e6200000e0000 */
[----:B------:R-:W-:Y:S01]  /*0900*/  NOP ;  /* 0x0000000000007918 */ /* 0x000fe20000000000 */
[----:B-1----:R-:W-:-:S13]  /*0910*/  ISETP.NE.AND P0, PT, R2, 0x1, PT ;  /* 0x000000010200780c */ /* 0x002fda0003f05270 */
[----:B------:R-:W-:Y:S05]  /*0920*/  @P0 BRA `(.L_x_11) ;  /* 0x0000000000580947 */ /* 0x000fea0003800000 */
[----:B------:R-:W1:Y:S01]  /*0930*/  S2UR UR6, SR_CgaCtaId ;  /* 0x00000000000679c3 */ /* 0x000e620000008800 */
[----:B------:R-:W-:Y:S01]  /*0940*/  UMOV UR7, 0x400 ;  /* 0x0000040000077882 */ /* 0x000fe20000000000 */
[----:B------:R-:W-:Y:S01]  /*0950*/  UMOV UR5, 0x20 ;  /* 0x0000002000057882 */ /* 0x000fe20000000000 */
[----:B------:R-:W-:Y:S01]  /*0960*/  UMOV UR4, 0x80 ;  /* 0x0000008000047882 */ /* 0x000fe20000000000 */
[----:B------:R-:W-:-:S04]  /*0970*/  UIADD3 UR8, UPT, UPT, -UR5, 0x100000, URZ ;  /* 0x0010000005087890 */ /* 0x000fc8000fffe1ff */
[----:B------:R-:W-:Y:S02]  /*0980*/  USHF.L.U32 UR9, UR8, 0xb, URZ ;  /* 0x0000000b08097899 */ /* 0x000fe400080006ff */
[----:B------:R-:W-:Y:S02]  /*0990*/  USHF.L.U32 UR8, UR8, 0x1, URZ ;  /* 0x0000000108087899 */ /* 0x000fe400080006ff */
[----:B------:R-:W-:-:S04]  /*09a0*/  UIADD3 UR4, UPT, UPT, -UR4, 0x100000, URZ ;  /* 0x0010000004047890 */ /* 0x000fc8000fffe1ff */
[----:B------:R-:W-:Y:S02]  /*09b0*/  USHF.L.U32 UR5, UR4, 0xb, URZ ;  /* 0x0000000b04057899 */ /* 0x000fe400080006ff */
[----:B------:R-:W-:Y:S01]  /*09c0*/  USHF.L.U32 UR4, UR4, 0x1, URZ ;  /* 0x0000000104047899 */ /* 0x000fe200080006ff */
[----:B------:R-:W-:Y:S01]  /*09d0*/  ELECT P0, URZ, PT ;  /* 0x0000000000ff782f */ /* 0x000fe20003800000 */
[----:B-1----:R-:W-:Y:S01]  /*09e0*/  ULEA UR6, UR6, UR7, 0x18 ;  /* 0x0000000706067291 */ /* 0x002fe2000f8ec0ff */
[----:B------:R-:W1:Y:S11]  /*09f0*/  FENCE.VIEW.ASYNC.S ;  /* 0x00000000000073c6 */ /* 0x000e760000000000 */
[----:B-1----:R1:W2:Y:S01]  /*0a00*/  SYNCS.EXCH.64 URZ, [UR6+0x150], UR8 ;  /* 0x0001500806ff75b2 */ /* 0x0022a20008000100 */
[----:B------:R1:W3:Y:S01]  /*0a10*/  SYNCS.EXCH.64 URZ, [UR6+0x170], UR4 ;  /* 0x0001700406ff75b2 */ /* 0x0002e20008000100 */
[----:B------:R1:W4:Y:S01]  /*0a20*/  SYNCS.EXCH.64 URZ, [UR6+0x158], UR8 ;  /* 0x0001580806ff75b2 */ /* 0x0003220008000100 */
[----:B------:R1:W1:Y:S01]  /*0a30*/  SYNCS.EXCH.64 URZ, [UR6+0x178], UR4 ;  /* 0x0001780406ff75b2 */ /* 0x0002620008000100 */
[----:B------:R1:W1:Y:S01]  /*0a40*/  SYNCS.EXCH.64 URZ, [UR6+0x160], UR8 ;  /* 0x0001600806ff75b2 */ /* 0x0002620008000100 */
[----:B------:R1:W1:Y:S01]  /*0a50*/  SYNCS.EXCH.64 URZ, [UR6+0x180], UR4 ;  /* 0x0001800406ff75b2 */ /* 0x0002620008000100 */
[----:B------:R1:W1:Y:S01]  /*0a60*/  SYNCS.EXCH.64 URZ, [UR6+0x168], UR8 ;  /* 0x0001680806ff75b2 */ /* 0x0002620008000100 */
[----:B------:R1:W1:Y:S01]  /*0a70*/  SYNCS.EXCH.64 URZ, [UR6+0x188], UR4 ;  /* 0x0001880406ff75b2 */ /* 0x0002620008000100 */
[----:B------:R-:W-:Y:S01]  /*0a80*/  NOP ;  /* 0x0000000000007918 */ /* 0x000fe20000000000 */
.L_x_11:
[----:B------:R-:W2:Y:S01]  /*0a90*/  SHFL.IDX PT, R2, R92, RZ, 0x1f ;  /* 0x00001fff5c027589 */ /* 0x000ea200000e0000 */
[----:B------:R-:W-:Y:S01]  /*0aa0*/  NOP ;  /* 0x0000000000007918 */ /* 0x000fe20000000000 */
[----:B--2---:R-:W-:-:S13]  /*0ab0*/  ISETP.NE.AND P0, PT, R2, 0x3, PT ;  /* 0x000000030200780c */ /* 0x004fda0003f05270 */
[----:B------:R-:W-:Y:S05]  /*0ac0*/  @P0 BRA `(.L_x_12) ;  /* 0x0000000000300947 */ /* 0x000fea0003800000 */
[----:B-1----:R-:W1:Y:S01]  /*0ad0*/  S2UR UR5, SR_CgaCtaId ;  /* 0x00000000000579c3 */ /* 0x002e620000008800 */
[----:B------:R-:W-:Y:S01]  /*0ae0*/  UMOV UR6, 0x400 ;  /* 0x0000040000067882 */ /* 0x000fe20000000000 */
[----:B------:R-:W-:Y:S01]  /*0af0*/  UMOV UR4, 0x20 ;  /* 0x0000002000047882 */ /* 0x000fe20000000000 */
[----:B------:R-:W-:Y:S01]  /*0b00*/  ELECT P0, URZ, PT ;  /* 0x0000000000ff782f */ /* 0x000fe20003800000 */
[----:B-1----:R-:W-:Y:S02]  /*0b10*/  ULEA UR5, UR5, UR6, 0x18 ;  /* 0x0000000605057291 */ /* 0x002fe4000f8ec0ff */
[----:B------:R-:W-:-:S04]  /*0b20*/  UIADD3 UR6, UPT, UPT, -UR4, 0x100000, URZ ;  /* 0x0010000004067890 */ /* 0x000fc8000fffe1ff */
[----:B------:R-:W-:Y:S02]  /*0b30*/  USHF.L.U32 UR7, UR6, 0xb, URZ ;  /* 0x0000000b06077899 */ /* 0x000fe400080006ff */
[----:B------:R-:W-:Y:S01]  /*0b40*/  USHF.L.U32 UR6, UR6, 0x1, URZ ;  /* 0x0000000106067899 */ /* 0x000fe200080006ff */
[----:B------:R-:W1:Y:S11]  /*0b50*/  FENCE.VIEW.ASYNC.S ;  /* 0x00000000000073c6 */ /* 0x000e760000000000 */
[----:B-1----:R2:W1:Y:S01]  /*0b60*/  SYNCS.EXCH.64 URZ, [UR5+0x190], UR6 ;  /* 0x0001900605ff75b2 */ /* 0x0024620008000100 */
[----:B------:R2:W1:Y:S02]  /*0b70*/  SYNCS.EXCH.64 URZ, [UR5+0x198], UR6 ;  /* 0x0001980605ff75b2 */ /* 0x0004640008000100 */
[----:B--2---:R-:W-:Y:S01]  /*0b80*/  NOP ;  /* 0x0000000000007918 */ /* 0x004fe20000000000 */
.L_x_12:
[----:B------:R-:W2:Y:S01]  /*0b90*/  SHFL.IDX PT, R2, R92, RZ, 0x1f ;  /* 0x00001fff5c027589 */ /* 0x000ea200000e0000 */
[----:B------:R-:W-:Y:S01]  /*0ba0*/  NOP ;  /* 0x0000000000007918 */ /* 0x000fe20000000000 */
[----:B--2---:R-:W-:-:S13]  /*0bb0*/  ISETP.NE.AND P0, PT, R2, 0x4, PT ;  /* 0x000000040200780c */ /* 0x004fda0003f05270 */
[----:B------:R-:W-:Y:S05]  /*0bc0*/  @P0 BRA `(.L_x_13) ;  /* 0x00000000004c0947 */ /* 0x000fea0003800000 */
[----:B-1----:R-:W1:Y:S01]  /*0bd0*/  S2UR UR5, SR_CgaCtaId ;  /* 0x00000000000579c3 */ /* 0x002e620000008800 */
[----:B------:R-:W-:Y:S01]  /*0be0*/  UMOV UR7, 0x100 ;  /* 0x0000010000077882 */ /* 0x000fe20000000000 */
[----:B------:R-:W-:Y:S01]  /*0bf0*/  UMOV UR6, 0x400 ;  /* 0x0000040000067882 */ /* 0x000fe20000000000 */
[----:B------:R-:W-:Y:S01]  /*0c00*/  USEL UR7, UR7, 0xe0, UP4 ;  /* 0x000000e007077887 */ /* 0x000fe2000a000000 */
[----:B------:R-:W-:Y:S01]  /*0c10*/  UMOV UR4, 0x1 ;  /* 0x0000000100047882 */ /* 0x000fe20000000000 */
[----:B------:R-:W-:Y:S01]  /*0c20*/  ELECT P0, URZ, PT ;  /* 0x0000000000ff782f */ /* 0x000fe20003800000 */
[----:B------:R-:W-:-:S04]  /*0c30*/  UIADD3 UR8, UPT, UPT, -UR4, 0x100000, URZ ;  /* 0x0010000004087890 */ /* 0x000fc8000fffe1ff */
[----:B------:R-:W-:Y:S02]  /*0c40*/  USHF.L.U32 UR9, UR8, 0xb, URZ ;  /* 0x0000000b08097899 */ /* 0x000fe400080006ff */
[----:B------:R-:W-:Y:S02]  /*0c50*/  USHF.L.U32 UR8, UR8, 0x1, URZ ;  /* 0x0000000108087899 */ /* 0x000fe400080006ff */
[----:B-1----:R-:W-:Y:S02]  /*0c60*/  ULEA UR5, UR5, UR6, 0x18 ;  /* 0x0000000605057291 */ /* 0x002fe4000f8ec0ff */
[----:B------:R-:W-:-:S04]  /*0c70*/  UIADD3 UR6, UPT, UPT, -UR7, 0x100000, URZ ;  /* 0x0010000007067890 */ /* 0x000fc8000fffe1ff */
[----:B------:R-:W-:Y:S02]  /*0c80*/  USHF.L.U32 UR7, UR6, 0xb, URZ ;  /* 0x0000000b06077899 */ /* 0x000fe400080006ff */
[----:B------:R-:W-:Y:S01]  /*0c90*/  USHF.L.U32 UR6, UR6, 0x1, URZ ;  /* 0x0000000106067899 */ /* 0x000fe200080006ff */
[----:B------:R-:W1:Y:S03]  /*0ca0*/  FENCE.VIEW.ASYNC.S ;  /* 0x00000000000073c6 */ /* 0x000e660000000000 */
[----:B-1----:R2:W1:Y:S08]  /*0cb0*/  SYNCS.EXCH.64 URZ, [UR5+0x1a0], UR8 ;  /* 0x0001a00805ff75b2 */ /* 0x0024700008000100 */
[----:B------:R2:W1:Y:S01]  /*0cc0*/  SYNCS.EXCH.64 URZ, [UR5+0x1b0], UR6 ;  /* 0x0001b00605ff75b2 */ /* 0x0004620008000100 */
[----:B------:R2:W1:Y:S01]  /*0cd0*/  SYNCS.EXCH.64 URZ, [UR5+0x1a8], UR8 ;  /* 0x0001a80805ff75b2 */ /* 0x0004620008000100 */
[----:B------:R2:W1:Y:S02]  /*0ce0*/  SYNCS.EXCH.64 URZ, [UR5+0x1b8], UR6 ;  /* 0x0001b80605ff75b2 */ /* 0x0004640008000100 */
[----:B--2---:R-:W-:Y:S01]  /*0cf0*/  NOP ;  /* 0x0000000000007918 */ /* 0x004fe20000000000 */
.L_x_13:
[----:B------:R-:W2:Y:S01]  /*0d00*/  SHFL.IDX PT, R2, R92, RZ, 0x1f ;  /* 0x00001fff5c027589 */ /* 0x000ea200000e0000 */
[----:B------:R-:W-:Y:S01]  /*0d10*/  NOP ;  /* 0x0000000000007918 */ /* 0x000fe20000000000 */
[----:B--2---:R-:W-:-:S13]  /*0d20*/  ISETP.NE.AND P0, PT, R2, 0x5, PT ;  /* 0x000000050200780c */ /* 0x004fda0003f05270 */
[----:B------:R-:W-:Y:S05]  /*0d30*/  @P0 BRA `(.L_x_14) ;  /* 0x0000000000480947 */ /* 0x000fea0003800000 */
[----:B-1----:R-:W1:Y:S01]  /*0d40*/  S2UR UR6, SR_CgaCtaId ;  /* 0x00000000000679c3 */ /* 0x002e620000008800 */
        /* <DEDUP_REMOVED lines=12> */
[----:B-1----:R2:W1:Y:S01]  /*0e10*/  SYNCS.EXCH.64 URZ, [UR6+0x1c0], UR8 ;  /* 0x0001c00806ff75b2 */ /* 0x0024620008000100 */
[----:B------:R2:W1:Y:S01]  /*0e20*/  SYNCS.EXCH.64 URZ, [UR6+0x1d0], UR4 ;  /* 0x0001d00406ff75b2 */ /* 0x0004620008000100 */
[----:B------:R2:W1:Y:S01]  /*0e30*/  SYNCS.EXCH.64 URZ, [UR6+0x1c8], UR8 ;  /* 0x0001c80806ff75b2 */ /* 0x0004620008000100 */
[----:B------:R2:W1:Y:S02]  /*0e40*/  SYNCS.EXCH.64 URZ, [UR6+0x1d8], UR4 ;  /* 0x0001d80406ff75b2 */ /* 0x0004640008000100 */
[----:B--2---:R-:W-:Y:S01]  /*0e50*/  NOP ;  /* 0x0000000000007918 */ /* 0x004fe20000000000 */
.L_x_14:
[----:B------:R-:W2:Y:S01]  /*0e60*/  SHFL.IDX PT, R2, R92, RZ, 0x1f ;  /* 0x00001fff5c027589 */ /* 0x000ea200000e0000 */
[----:B------:R-:W1:Y:S01]  /*0e70*/  S2UR UR27, SR_CTAID.X ;  /* 0x00000000001b79c3 */ /* 0x000e620000002500 */
[----:B------:R-:W-:-:S07]  /*0e80*/  NOP ;  /* 0x0000000000007918 */ /* 0x000fce0000000000 */
[----:B------:R-:W1:Y:S01]  /*0e90*/  S2UR UR11, SR_CTAID.Y ;  /* 0x00000000000b79c3 */ /* 0x000e620000002600 */
[----:B--2---:R-:W-:-:S13]  /*0ea0*/  ISETP.NE.AND P0, PT, R2, 0x3, PT ;  /* 0x000000030200780c */ /* 0x004fda0003f05270 */
[----:B-1----:R-:W-:Y:S05]  /*0eb0*/  @P0 BRA `(.L_x_15) ;  /* 0x0000000000380947 */ /* 0x002fea0003800000 */
[----:B------:R-:W1:Y:S01]  /*0ec0*/  S2UR UR5, SR_CgaCtaId ;  /* 0x00000000000579c3 */ /* 0x000e620000008800 */
        /* <DEDUP_REMOVED lines=8> */
[----:B-1----:R1:W2:Y:S01]  /*0f50*/  SYNCS.EXCH.64 URZ, [UR5+0x1e0], UR6 ;  /* 0x0001e00605ff75b2 */ /* 0x0022a20008000100 */
[----:B------:R1:W1:Y:S01]  /*0f60*/  SYNCS.EXCH.64 URZ, [UR5+0x1f0], UR6 ;  /* 0x0001f00605ff75b2 */ /* 0x0002620008000100 */
[----:B------:R1:W1:Y:S01]  /*0f70*/  SYNCS.EXCH.64 URZ, [UR5+0x1e8], UR6 ;  /* 0x0001e80605ff75b2 */ /* 0x0002620008000100 */
[----:B------:R1:W1:Y:S01]  /*0f80*/  SYNCS.EXCH.64 URZ, [UR5+0x1f8], UR6 ;  /* 0x0001f80605ff75b2 */ /* 0x0002620008000100 */
[----:B------:R-:W-:Y:S01]  /*0f90*/  NOP ;  /* 0x0000000000007918 */ /* 0x000fe20000000000 */
.L_x_15:
[----:B------:R-:W-:-:S05]  /*0fa0*/  CS2R.32 R87, SR_CgaSize ;  /* 0x0000000000577805 */ /* 0x000fca0000008a00 */
[----:B------:R-:W-:-:S05]  /*0fb0*/  IMAD R87, R87, -0xa0, RZ ;  /* 0xffffff6057577824 */ /* 0x000fca00078e02ff */
[----:B-1----:R-:W-:-:S14]  /*0fc0*/  R2UR UR5, R87 ;  /* 0x00000000570572ca */ /* 0x002fdc00000e0000 */
[----:B------:R-:W1:Y:S01]  /*0fd0*/  LDCU UR5, c[0x0][UR5+0x2b0] ;  /* 0x00005600050577ac */ /* 0x000e620008000800 */
[----:B------:R-:W-:Y:S02]  /*0fe0*/  I2FP.F32.U32 R87, UR27 ;  /* 0x0000001b00577c45 */ /* 0x000fe40008201000 */
[----:B------:R-:W-:-:S05]  /*0ff0*/  CS2R.32 R3, SR_CgaSize ;  /* 0x0000000000037805 */ /* 0x000fca0000008a00 */
[----:B------:R-:W-:-:S06]  /*1000*/  IMAD R3, R3, -0xa0, RZ ;  /* 0xffffff6003037824 */ /* 0x000fcc00078e02ff */
[----:B------:R-:W3:Y:S01]  /*1010*/  LDC R3, c[0x0][R3+0x2a0] ;  /* 0x0000a80003037b82 */ /* 0x000ee20000000800 */
[----:B------:R-:W-:Y:S02]  /*1020*/  I2FP.F32.U32 R86, UR11 ;  /* 0x0000000b00567c45 */ /* 0x000fe40008201000 */
[----:B------:R-:W-:-:S05]  /*1030*/  CS2R.32 R2, SR_CgaSize ;  /* 0x0000000000027805 */ /* 0x000fca0000008a00 */
[----:B------:R-:W-:-:S05]  /*1040*/  IMAD R2, R2, -0xa0, RZ ;  /* 0xffffff6002027824 */ /* 0x000fca00078e02ff */
[----:B------:R-:W-:-:S14]  /*1050*/  R2UR UR4, R2 ;  /* 0x00000000020472ca */ /* 0x000fdc00000e0000 */
[----:B------:R-:W4:Y:S01]  /*1060*/  LDCU UR4, c[0x0][UR4+0x2b4] ;  /* 0x00005680040477ac */ /* 0x000f220008000800 */
[----:B------:R-:W-:Y:S01]  /*1070*/  NOP ;  /* 0x0000000000007918 */ /* 0x000fe20000000000 */
[----:B------:R-:W2:Y:S01]  /*1080*/  LDCU UR15, c[0x0][0xf24] ;  /* 0x0001e480ff0f77ac */ /* 0x000ea20008000800 */
[----:B------:R-:W-:-:S05]  /*1090*/  CS2R.32 R2, SR_CgaSize ;  /* 0x0000000000027805 */ /* 0x000fca0000008a00 */
[----:B------:R-:W-:-:S06]  /*10a0*/  IMAD R2, R2, -0xa0, RZ ;  /* 0xffffff6002027824 */ /* 0x000fcc00078e02ff */
[----:B------:R-:W3:Y:S01]  /*10b0*/  LDC R2, c[0x0][R2+0x2a4] ;  /* 0x0000a90002027b82 */ /* 0x000ee20000000800 */
[----:B-1----:R-:W-:-:S07]  /*10c0*/  FMUL R87, R87, UR5 ;  /* 0x0000000557577c20 */ /* 0x002fce0008400000 */
[----:B------:R-:W1:Y:S01]  /*10d0*/  S2UR UR44, SR_CTAID.Z ;  /* 0x00000000002c79c3 */ /* 0x000e620000002700 */
[----:B----4-:R-:W-:Y:S01]  /*10e0*/  FMUL R86, R86, UR4 ;  /* 0x0000000456567c20 */ /* 0x010fe20008400000 */
[----:B------:R-:W4:Y:S01]  /*10f0*/  F2I.U32.TRUNC.NTZ R87, R87 ;  /* 0x0000005700577305 */ /* 0x000f22000020f000 */
[----:B--2---:R-:W-:-:S07]  /*1100*/  UISETP.GE.AND UP1, UPT, UR15, 0x1, UPT ;  /* 0x000000010f00788c */ /* 0x004fce000bf26270 */
[----:B------:R-:W2:Y:S01]  /*1110*/  F2I.U32.TRUNC.NTZ R86, R86 ;  /* 0x0000005600567305 */ /* 0x000ea2000020f000 */
[----:B----4-:R-:W-:-:S05]  /*1120*/  IADD3 R87, PT, PT, -R87, RZ, RZ ;  /* 0x000000ff57577210 */ /* 0x010fca0007ffe1ff */
[----:B---3--:R-:W-:Y:S01]  /*1130*/  IMAD R87, R3, R87, UR27 ;  /* 0x0000001b03577e24 */ /* 0x008fe2000f8e0257 */
[----:B--2---:R-:W-:-:S05]  /*1140*/  IADD3 R86, PT, PT, -R86, RZ, RZ ;  /* 0x000000ff56567210 */ /* 0x004fca0007ffe1ff */
[----:B------:R-:W-:Y:S01]  /*1150*/  IMAD R86, R2, R86, UR11 ;  /* 0x0000000b02567e24 */ /* 0x000fe2000f8e0256 */
[----:B------:R-:W-:Y:S06]  /*1160*/  BAR.SYNC.DEFER_BLOCKING 0x0 ;  /* 0x0000000000007b1d */ /* 0x000fec0000010000 */
[----:B-1----:R-:W-:Y:S05]  /*1170*/  BRA.U !UP1, `(.L_x_16) ;  /* 0x0000000109b87547 */ /* 0x002fea000b800000 */
[----:B------:R-:W1:Y:S01]  /*1180*/  LDCU.128 UR4, c[0x0][0xf10] ;  /* 0x0001e200ff0477ac */ /* 0x000e620008000c00 */
[----:B------:R-:W2:Y:S01]  /*1190*/  LDCU UR17, c[0x0][0x370] ;  /* 0x00006e00ff1177ac */ /* 0x000ea20008000800 */
[----:B------:R-:W3:Y:S01]  /*11a0*/  LDCU UR16, c[0x0][0x374] ;  /* 0x00006e80ff1077ac */ /* 0x000ee20008000800 */
[----:B------:R-:W4:Y:S01]  /*11b0*/  LDCU UR14, c[0x0][0xf0c] ;  /* 0x0001e180ff0e77ac */ /* 0x000f220008000800 */
[----:B------:R-:W2:Y:S01]  /*11c0*/  LDCU UR12, c[0x0][0xf20] ;  /* 0x0001e400ff0c77ac */ /* 0x000ea20008000800 */
[----:B------:R-:W2:Y:S01]  /*11d0*/  LDCU.64 UR8, c[0x0][0xf28] ;  /* 0x0001e500ff0877ac */ /* 0x000ea20008000a00 */
[----:B-1----:R-:W-:Y:S02]  /*11e0*/  UISETP.NE.AND UP2, UPT, UR6, 0x1, UPT ;  /* 0x000000010600788c */ /* 0x002fe4000bf45270 */
[----:B---3--:R-:W-:Y:S02]  /*11f0*/  UIMAD.WIDE.U32 UR20, UR16, UR7, URZ ;  /* 0x00000007101472a5 */ /* 0x008fe4000f8e00ff */
[----:B------:R-:W-:-:S02]  /*1200*/  UISETP.NE.AND UP1, UPT, UR15, 0x1, UPT ;  /* 0x000000010f00788c */ /* 0x000fc4000bf25270 */
[----:B----4-:R-:W-:Y:S02]  /*1210*/  UISETP.NE.AND UP3, UPT, UR14, 0x1, UPT ;  /* 0x000000010e00788c */ /* 0x010fe4000bf65270 */
[----:B------:R-:W-:Y:S02]  /*1220*/  UIMAD.WIDE.U32 UR22, UR11, UR7, URZ ;  /* 0x000000070b1672a5 */ /* 0x000fe4000f8e00ff */
[----:B--2---:R-:W-:Y:S01]  /*1230*/  UIMAD.WIDE.U32 UR18, UR17, UR4, URZ ;  /* 0x00000004111272a5 */ /* 0x004fe2000f8e00ff */
[----:B------:R-:W-:Y:S01]  /*1240*/  UMOV UR7, UR21 ;  /* 0x0000001500077c82 */ /* 0x000fe20008000000 */
[----:B------:R-:W-:Y:S02]  /*1250*/  UIMAD.WIDE.U32 UR20, UR27, UR4, URZ ;  /* 0x000000041b1472a5 */ /* 0x000fe4000f8e00ff */
[----:B------:R-:W-:-:S03]  /*1260*/  @UP2 USHF.R.U32.HI UR16, URZ, UR12, UR7 ;  /* 0x0000000cff102299 */ /* 0x000fc60008011607 */
[----:B------:R-:W-:Y:S02]  /*1270*/  @UP3 USHF.R.U32.HI UR17, URZ, UR5, UR19 ;  /* 0x00000005ff113299 */ /* 0x000fe40008011613 */
[----:B------:R-:W-:Y:S02]  /*1280*/  UIMAD.WIDE.U32 UR18, UR16, UR8, URZ ;  /* 0x00000008101272a5 */ /* 0x000fe4000f8e00ff */
[----:B------:R-:W-:Y:S02]  /*1290*/  USHF.R.U32.HI UR23, URZ, UR12, UR23 ;  /* 0x0000000cff177299 */ /* 0x000fe40008011617 */
[----:B------:R-:W-:Y:S02]  /*12a0*/  UIMAD.WIDE.U32 UR24, UR17, UR8, URZ ;  /* 0x00000008111872a5 */ /* 0x000fe4000f8e00ff */
[----:B------:R-:W-:Y:S02]  /*12b0*/  @UP1 USHF.R.U32.HI UR16, URZ, UR9, UR19 ;  /* 0x00000009ff101299 */ /* 0x000fe40008011613 */
[----:B------:R-:W-:-:S02]  /*12c0*/  USHF.R.U32.HI UR21, URZ, UR5, UR21 ;  /* 0x00000005ff157299 */ /* 0x000fc40008011615 */
[----:B------:R-:W-:Y:S02]  /*12d0*/  USEL UR23, UR11, UR23, !UP2 ;  /* 0x000000170b177287 */ /* 0x000fe4000d000000 */
[----:B------:R-:W-:Y:S02]  /*12e0*/  @UP1 USHF.R.U32.HI UR17, URZ, UR9, UR25 ;  /* 0x00000009ff111299 */ /* 0x000fe40008011619 */
[----:B------:R-:W-:Y:S02]  /*12f0*/  UIMAD UR16, UR16, UR15, URZ ;  /* 0x0000000f101072a4 */ /* 0x000fe4000f8e02ff */
[----:B------:R-:W-:Y:S02]  /*1300*/  USEL UR21, UR27, UR21, !UP3 ;  /* 0x000000151b157287 */ /* 0x000fe4000d800000 */
[----:B------:R-:W-:Y:S02]  /*1310*/  UIMAD UR4, UR17, UR15, URZ ;  /* 0x0000000f110472a4 */ /* 0x000fe4000f8e02ff */
[----:B------:R-:W-:-:S02]  /*1320*/  UISETP.GE.AND UP2, UPT, UR23, UR16, UPT ;  /* 0x000000101700728c */ /* 0x000fc4000bf46270 */
[----:B------:R-:W-:Y:S02]  /*1330*/  UIMAD.WIDE.U32 UR18, UR23, UR8, URZ ;  /* 0x00000008171272a5 */ /* 0x000fe4000f8e00ff */
[----:B------:R-:W-:Y:S02]  /*1340*/  UISETP.GE.OR UP2, UPT, UR21, UR4, UP2 ;  /* 0x000000041500728c */ /* 0x000fe40009746670 */
[----:B------:R-:W-:Y:S02]  /*1350*/  USHF.R.U32.HI UR5, URZ, UR9, UR19 ;  /* 0x00000009ff057299 */ /* 0x000fe40008011613 */
[----:B------:R-:W-:Y:S02]  /*1360*/  UIMAD.WIDE.U32 UR24, UR21, UR8, URZ ;  /* 0x00000008151872a5 */ /* 0x000fe4000f8e00ff */
[----:B------:R-:W-:Y:S02]  /*1370*/  USEL UR5, UR23, UR5, !UP1 ;  /* 0x0000000517057287 */ /* 0x000fe4000c800000 */
[----:B------:R-:W-:-:S02]  /*1380*/  UIADD3 UR4, UPT, UPT, -UR23, URZ, URZ ;  /* 0x000000ff17047290 */ /* 0x000fc4000fffe1ff */
[----:B------:R-:W-:Y:S02]  /*1390*/  UIADD3 UR7, UPT, UPT, -UR5, URZ, URZ ;  /* 0x000000ff05077290 */ /* 0x000fe4000fffe1ff */
[----:B------:R-:W-:Y:S02]  /*13a0*/  @!UP2 USHF.R.U32.HI UR9, URZ, UR9, UR25 ;  /* 0x00000009ff09a299 */ /* 0x000fe40008011619 */
[----:B------:R-:W-:Y:S02]  /*13b0*/  UIMAD UR7, UR15, UR7, UR23 ;  /* 0x000000070f0772a4 */ /* 0x000fe4000f8e0217 */
[----:B------:R-:W-:Y:S02]  /*13c0*/  @!UP2 USEL UR9, UR21, UR9, !UP1 ;  /* 0x000000091509a287 */ /* 0x000fe4000c800000 */
[----:B------:R-:W-:Y:S02]  /*13d0*/  UIADD3 UR8, UPT, UPT, -UR21, URZ, URZ ;  /* 0x000000ff15087290 */ /* 0x000fe4000fffe1ff */
[----:B------:R-:W-:-:S02]  /*13e0*/  @!UP2 UIMAD UR7, UR7, UR17, UR9 ;  /* 0x000000110707a2a4 */ /* 0x000fc4000f8e0209 */
[----:B------:R-:W-:Y:S02]  /*13f0*/  @!UP2 UIADD3 UR5, UPT, UPT, UR5, -UR9, URZ ;  /* 0x800000090505a290 */ /* 0x000fe4000fffe0ff */
[----:B------:R-:W-:Y:S02]  /*1400*/  UIMAD UR4, UR6, UR4, UR11 ;  /* 0x00000004060472a4 */ /* 0x000fe4000f8e020b */
[----:B------:R-:W-:Y:S02]  /*1410*/  @!UP2 UIMAD UR23, UR5, UR15, UR21 ;  /* 0x0000000f0517a2a4 */ /* 0x000fe4000f8e0215 */
[----:B------:R-:W-:Y:S01]  /*1420*/  UIMAD UR8, UR14, UR8, UR27 ;  /* 0x000000080e0872a4 */ /* 0x000fe2000f8e021b */
[----:B------:R-:W-:Y:S01]  /*1430*/  @!UP2 UMOV UR21, UR7 ;  /* 0x000000070015ac82 */ /* 0x000fe20008000000 */
[----:B------:R-:W-:Y:S02]  /*1440*/  UIMAD UR11, UR23, UR6, UR4 ;  /* 0x00000006170b72a4 */ /* 0x000fe4000f8e0204 */
[----:B------:R-:W-:-:S12]  /*1450*/  UIMAD UR27, UR21, UR14, UR8 ;  /* 0x0000000e151b72a4 */ /* 0x000fd8000f8e0208 */
.L_x_16:
[----:B------:R-:W1:Y:S01]  /*1460*/  LDCU UR4, c[0x0][0xf30] ;  /* 0x0001e600ff0477ac */ /* 0x000e620008000800 */
[----:B------:R-:W2:Y:S08]  /*1470*/  S2UR UR45, SR_CgaCtaId ;  /* 0x00000000002d79c3 */ /* 0x000eb00000008800 */
[----:B------:R-:W3:Y:S01]  /*1480*/  LDC R40, c[0x0][0xf24] ;  /* 0x0003c900ff287b82 */ /* 0x000ee20000000800 */
[----:B-1----:R-:W-:-:S09]  /*1490*/  UISETP.NE.AND UP1, UPT, UR4, 0x1, UPT ;  /* 0x000000010400788c */ /* 0x002fd2000bf25270 */
[----:B--2---:R-:W-:Y:S05]  /*14a0*/  BRA.U UP1, `(.L_x_17) ;  /* 0x0000000101407547 */ /* 0x004fea000b800000 */
[----:B------:R-:W1:Y:S01]  /*14b0*/  LDCU.128 UR4, c[0x0][0xf10] ;  /* 0x0001e200ff0477ac */ /* 0x000e620008000c00 */
[----:B------:R-:W2:Y:S01]  /*14c0*/  LDCU UR9, c[0x0][0xf0c] ;  /* 0x0001e180ff0977ac */ /* 0x000ea20008000800 */
[----:B------:R-:W4:Y:S01]  /*14d0*/  LDCU UR8, c[0x0][0xf20] ;  /* 0x0001e400ff0877ac */ /* 0x000f220008000800 */
[----:B-1----:R-:W-:Y:S02]  /*14e0*/  UIMAD.WIDE.U32 UR16, UR27, UR4, URZ ;  /* 0x000000041b1072a5 */ /* 0x002fe4000f8e00ff */
[----:B------:R-:W-:Y:S02]  /*14f0*/  UIMAD.WIDE.U32 UR14, UR11, UR7, URZ ;  /* 0x000000070b0e72a5 */ /* 0x000fe4000f8e00ff */
[----:B--2---:R-:W-:Y:S02]  /*1500*/  UISETP.NE.AND UP2, UPT, UR9, 0x1, UPT ;  /* 0x000000010900788c */ /* 0x004fe4000bf45270 */
[----:B------:R-:W-:Y:S01]  /*1510*/  UISETP.NE.AND UP1, UPT, UR6, 0x1, UPT ;  /* 0x000000010600788c */ /* 0x000fe2000bf25270 */
[----:B------:R-:W-:Y:S01]  /*1520*/  UMOV UR7, UR17 ;  /* 0x0000001100077c82 */ /* 0x000fe20008000000 */
[----:B----4-:R-:W-:-:S02]  /*1530*/  USHF.R.U32.HI UR8, URZ, UR8, UR15 ;  /* 0x00000008ff087299 */ /* 0x010fc4000801160f */
[----:B------:R-:W-:Y:S02]  /*1540*/  USHF.R.U32.HI UR5, URZ, UR5, UR7 ;  /* 0x00000005ff057299 */ /* 0x000fe40008011607 */
[----:B------:R-:W-:Y:S02]  /*1550*/  USEL UR8, UR11, UR8, !UP1 ;  /* 0x000000080b087287 */ /* 0x000fe4000c800000 */
[----:B------:R-:W-:-:S04]  /*1560*/  USEL UR5, UR27, UR5, !UP2 ;  /* 0x000000051b057287 */ /* 0x000fc8000d000000 */
[----:B------:R-:W-:Y:S02]  /*1570*/  UIADD3 UR4, UPT, UPT, UR5, -UR8, URZ ;  /* 0x8000000805047290 */ /* 0x000fe4000fffe0ff */
[----:B------:R-:W-:Y:S02]  /*1580*/  UIADD3 UR5, UPT, UPT, -UR5, UR8, URZ ;  /* 0x0000000805057290 */ /* 0x000fe4000fffe1ff */
[----:B------:R-:W-:Y:S02]  /*1590*/  UIMAD UR11, UR4, UR6, UR11 ;  /* 0x00000006040b72a4 */ /* 0x000fe4000f8e020b */
[----:B------:R-:W-:-:S12]  /*15a0*/  UIMAD UR27, UR5, UR9, UR27 ;  /* 0x00000009051b72a4 */ /* 0x000fd8000f8e021b */
.L_x_17:
[----:B------:R-:W-:Y:S01]  /*15b0*/  BAR.SYNC.DEFER_BLOCKING 0x0 ;  /* 0x0000000000007b1d */ /* 0x000fe20000010000 */
[----:B------:R-:W-:Y:S01]  /*15c0*/  UISETP.NE.AND UP1, UPT, UR10, 0x2, UPT ;  /* 0x000000020a00788c */ /* 0x000fe2000bf25270 */
[----:B------:R-:W-:Y:S02]  /*15d0*/  ISETP.NE.OR P5, PT, R0, 0x2, !P5 ;  /* 0x000000020000780c */ /* 0x000fe40006fa5670 */
[----:B------:R-:W-:-:S06]  /*15e0*/  LOP3.LUT R2, R101, 0x1f, RZ, 0xc0, !PT ;  /* 0x0000001f65027812 */ /* 0x000fcc00078ec0ff */
[----:B------:R-:W-:Y:S05]  /*15f0*/  BRA.U UP1, `(.L_x_18) ;  /* 0x0000001d015c7547 */ /* 0x000fea000b800000 */
[----:B------:R-:W1:Y:S01]  /*1600*/  LDCU UR14, c[0x0][0x38c] ;  /* 0x00007180ff0e77ac */ /* 0x000e620008000800 */
[----:B------:R-:W2:Y:S01]  /*1610*/  LDC R8, c[0x0][0x370] ;  /* 0x0000dc00ff087b82 */ /* 0x000ea20000000800 */
[----:B------:R-:W-:Y:S01]  /*1620*/  PLOP3.LUT P1, PT, PT, PT, UP4, 0x80, 0x8 ;  /* 0x000000000008781c */ /* 0x000fe20003f2f048 */
[----:B------:R-:W-:Y:S01]  /*1630*/  IMAD.MOV.U32 R15, RZ, RZ, 0x1 ;  /* 0x00000001ff0f7424 */ /* 0x000fe200078e00ff */
[----:B------:R-:W-:Y:S01]  /*1640*/  ISETP.EQ.OR P4, PT, R2, RZ, P5 ;  /* 0x000000ff0200720c */ /* 0x000fe20002f82670 */
[----:B------:R-:W-:Y:S01]  /*1650*/  IMAD.MOV.U32 R14, RZ, RZ, RZ ;  /* 0x000000ffff0e7224 */ /* 0x000fe200078e00ff */
[----:B------:R-:W-:Y:S02]  /*1660*/  PLOP3.LUT P1, PT, P1, PT, PT, 0x8, 0x80 ;  /* 0x000000000080781c */ /* 0x000fe40000f2e170 */
[----:B------:R-:W-:Y:S01]  /*1670*/  CS2R R12, SRZ ;  /* 0x00000000000c7805 */ /* 0x000fe2000001ff00 */
[----:B------:R-:W-:Y:S01]  /*1680*/  IMAD.MOV.U32 R11, RZ, RZ, 0x1 ;  /* 0x00000001ff0b7424 */ /* 0x000fe200078e00ff */
[----:B------:R-:W4:Y:S01]  /*1690*/  LDC R0, c[0x0][0x374] ;  /* 0x0000dd00ff007b82 */ /* 0x000f220000000800 */
[----:B------:R-:W2:Y:S01]  /*16a0*/  LDCU.64 UR30, c[0x0][0x348] ;  /* 0x00006900ff1e77ac */ /* 0x000ea20008000a00 */
[----:B------:R-:W-:Y:S01]  /*16b0*/  UMOV UR6, URZ ;  /* 0x000000ff00067c82 */ /* 0x000fe20008000000 */
[----:B-1----:R-:W-:-:S04]  /*16c0*/  UIADD3 UR5, UPT, UPT, UR14, 0x3f, URZ ;  /* 0x0000003f0e057890 */ /* 0x002fc8000fffe0ff */
[----:B------:R-:W-:-:S04]  /*16d0*/  USHF.R.S32.HI UR4, URZ, 0x1f, UR5 ;  /* 0x0000001fff047899 */ /* 0x000fc80008011405 */
[----:B------:R-:W-:-:S04]  /*16e0*/  ULEA.HI UR4, UR4, UR5, URZ, 0x6 ;  /* 0x0000000504047291 */ /* 0x000fc8000f8f30ff */
[----:B------:R-:W-:Y:S02]  /*16f0*/  USHF.R.S32.HI UR22, URZ, 0x6, UR4 ;  /* 0x00000006ff167899 */ /* 0x000fe40008011404 */
[----:B------:R-:W-:Y:S02]  /*1700*/  UIADD3 UR4, UPT, UPT, UR14, -0x1, URZ ;  /* 0xffffffff0e047890 */ /* 0x000fe4000fffe0ff */
[----:B------:R-:W-:Y:S02]  /*1710*/  UISETP.LT.U32.AND UP0, UPT, UR22, 0x15, UPT ;  /* 0x000000151600788c */ /* 0x000fe4000bf01070 */
[----:B------:R-:W-:Y:S02]  /*1720*/  UISETP.GE.U32.AND UP1, UPT, UR4, -0x7f, UPT ;  /* 0xffffff810400788c */ /* 0x000fe4000bf26070 */
[----:B------:R-:W-:Y:S02]  /*1730*/  USEL UR15, UR22, 0x15, UP0 ;  /* 0x00000015160f7887 */ /* 0x000fe40008000000 */
[----:B------:R-:W-:-:S02]  /*1740*/  UIADD3 UR14, UPT, UPT, UR14, 0x7e, URZ ;  /* 0x0000007e0e0e7890 */ /* 0x000fc4000fffe0ff */
[----:B------:R-:W-:Y:S02]  /*1750*/  UIADD3 UR5, UPT, UPT, UR15, -0x1, URZ ;  /* 0xffffffff0f057890 */ /* 0x000fe4000fffe0ff */
[----:B------:R-:W-:-:S03]  /*1760*/  UIADD3 UR7, UPT, UPT, UR22, -UR15, URZ ;  /* 0x8000000f16077290 */ /* 0x000fc6000fffe0ff */
[----:B------:R-:W-:-:S04]  /*1770*/  @UP1 UIADD3 UR5, UPT, UPT, UR15, URZ, URZ ;  /* 0x000000ff0f051290 */ /* 0x000fc8000fffe0ff */
[----:B--2---:R-:W-:-:S12]  /*1780*/  UIADD3 UR5, UPT, UPT, UR5, 0x1, URZ ;  /* 0x0000000105057890 */ /* 0x004fd8000fffe0ff */
.L_x_40:
[----:B------:R-:W-:Y:S01]  /*1790*/  UISETP.NE.AND UP0, UPT, UR45, URZ, UPT ;  /* 0x000000ff2d00728c */ /* 0x000fe2000bf05270 */
[----:B------:R-:W1:Y:S08]  /*17a0*/  S2UR UR45, SR_CgaCtaId ;  /* 0x00000000002d79c3 */ /* 0x000e700000008800 */
[----:B------:R-:W-:Y:S05]  /*17b0*/  BRA.U UP0, `(.L_x_19) ;  /* 0x0000000100347547 */ /* 0x000fea000b800000 */
[----:B------:R-:W2:Y:S01]  /*17c0*/  S2R R2, SR_CgaCtaId ;  /* 0x0000000000027919 */ /* 0x000ea20000008800 */
[----:B------:R-:W-:-:S04]  /*17d0*/  MOV R3, 0x400 ;  /* 0x0000040000037802 */ /* 0x000fc80000000f00 */
[----:B--2---:R-:W-:Y:S02]  /*17e0*/  LEA R2, R2, R3, 0x18 ;  /* 0x0000000302027211 */ /* 0x004fe400078ec0ff */
[----:B------:R-:W-:-:S03]  /*17f0*/  SHF.L.U32 R3, R11, 0x1f, RZ ;  /* 0x0000001f0b037819 */ /* 0x000fc600000006ff */
[----:B------:R-:W-:-:S04]  /*1800*/  IMAD R2, R12, 0x8, R2 ;  /* 0x000000080c027824 */ /* 0x000fc800078e0202 */
[----:B------:R-:W2:Y:S02]  /*1810*/  SYNCS.PHASECHK.TRANS64.TRYWAIT P0, [R2+URZ+0x1f0], R3 ;  /* 0x0001f003020075a7 */ /* 0x000ea400080011ff */
[----:B--2---:R-:W-:Y:S05]  /*1820*/  @!P0 BRA `(.L_x_20) ;  /* 0x0000008000708947 */ /* 0x004fea0003800000 */
.L_x_151:
[----:B------:R-:W-:Y:S01]  /*1830*/  VIADD R12, R12, 0x1 ;  /* 0x000000010c0c7836 */ /* 0x000fe20000000000 */
[----:B------:R2:W-:Y:S04]  /*1840*/  SYNCS.ARRIVE.TRANS64.A1T0 RZ, [R2+URZ+0x1e0], RZ ;  /* 0x0001e0ff02ff79a7 */ /* 0x0005e800081000ff */
[----:B------:R-:W-:-:S04]  /*1850*/  ISETP.NE.AND P0, PT, R12, 0x2, PT ;  /* 0x000000020c00780c */ /* 0x000fc80003f05270 */
[----:B------:R-:W-:Y:S02]  /*1860*/  SEL R12, R12, RZ, P0 ;  /* 0x000000ff0c0c7207 */ /* 0x000fe40000000000 */
[----:B--2---:R-:W-:-:S04]  /*1870*/  SEL R2, RZ, 0x1, P0 ;  /* 0x00000001ff027807 */ /* 0x004fc80000000000 */
[----:B------:R-:W-:-:S07]  /*1880*/  LOP3.LUT R11, R11, R2, RZ, 0x3c, !PT ;  /* 0x000000020b0b7212 */ /* 0x000fce00078e3cff */
.L_x_19:
[----:B------:R-:W-:Y:S01]  /*1890*/  UMOV UR4, 0x400 ;  /* 0x0000040000047882 */ /* 0x000fe20000000000 */
[----:B------:R-:W-:Y:S01]  /*18a0*/  SHF.L.U32 R2, R15, 0x1f, RZ ;  /* 0x0000001f0f027819 */ /* 0x000fe200000006ff */
[----:B-1----:R-:W-:Y:S02]  /*18b0*/  ULEA UR4, UR45, UR4, 0x18 ;  /* 0x000000042d047291 */ /* 0x002fe4000f8ec0ff */
[----:B------:R-:W-:Y:S02]  /*18c0*/  UISETP.GE.U32.AND UP0, UPT, UR14, 0x7f, UPT ;  /* 0x0000007f0e00788c */ /* 0x000fe4000bf06070 */
[----:B------:R-:W-:Y:S02]  /*18d0*/  ULEA UR8, UR6, UR4, 0x3 ;  /* 0x0000000406087291 */ /* 0x000fe4000f8e18ff */
[----:B------:R-:W-:Y:S02]  /*18e0*/  USHF.L.U32 UR43, UR27, 0x7, URZ ;  /* 0x000000071b2b7899 */ /* 0x000fe400080006ff */
[----:B------:R-:W-:Y:S01]  /*18f0*/  USHF.L.U32 UR35, UR11, 0x7, URZ ;  /* 0x000000070b237899 */ /* 0x000fe200080006ff */
[----:B------:R-:W-:-:S04]  /*1900*/  UMOV UR20, URZ ;  /* 0x000000ff00147c82 */ /* 0x000fc80008000000 */
[----:B------:R1:W2:Y:S01]  /*1910*/  SYNCS.PHASECHK.TRANS64.TRYWAIT P2, [UR8+0xa8], R2 ;  /* 0x0000a802ff0075a7 */ /* 0x0002a20008041108 */
[----:B------:R-:W-:Y:S06]  /*1920*/  BRA.U !UP0, `(.L_x_21) ;  /* 0x0000000108f87547 */ /* 0x000fec000b800000 */
[----:B------:R-:W-:Y:S01]  /*1930*/  UMOV UR16, UR6 ;  /* 0x0000000600107c82 */ /* 0x000fe20008000000 */
[----:B------:R-:W-:-:S05]  /*1940*/  UMOV UR28, URZ ;  /* 0x000000ff001c7c82 */ /* 0x000fca0008000000 */
.L_x_28:
[----:B------:R-:W-:Y:S01]  /*1950*/  ULEA UR41, UR16, UR4, 0x3 ;  /* 0x0000000410297291 */ /* 0x000fe2000f8e18ff */
[----:B--2---:R-:W-:Y:S01]  /*1960*/  @!P5 MOV R3, 0x2400 ;  /* 0x000024000003d802 */ /* 0x004fe20000000f00 */
[----:B--2---:R-:W-:Y:S10]  /*1970*/  @P2 BRA `(.L_x_22) ;  /* 0x00000000000c2947 */ /* 0x004ff40003800000 */
[----:B------:R-:W-:-:S04]  /*1980*/  SHF.L.U32 R4, R15, 0x1f, RZ ;  /* 0x0000001f0f047819 */ /* 0x000fc800000006ff */
[----:B------:R-:W2:Y:S02]  /*1990*/  SYNCS.PHASECHK.TRANS64.TRYWAIT P0, [UR41+0xa8], R4 ;  /* 0x0000a804ff0075a7 */ /* 0x000ea40008001129 */
[----:B--2---:R-:W-:Y:S05]  /*19a0*/  @!P0 BRA `(.L_x_23) ;  /* 0x0000008000248947 */ /* 0x004fea0003800000 */
.L_x_22:
[----:B------:R2:W-:Y:S01]  /*19b0*/  @!P5 SYNCS.ARRIVE.TRANS64 RZ, [UR41], R3 ;  /* 0x00000003ffffd9a7 */ /* 0x0005e20008000029 */
[----:B------:R-:W-:Y:S04]  /*19c0*/  BSSY.RECONVERGENT B0, `(.L_x_24) ;  /* 0x0000003000007945 */ /* 0x000fe80003800200 */
[----:B------:R-:W-:Y:S05]  /*19d0*/  @P4 BRA `(.L_x_25) ;  /* 0x0000000000044947 */ /* 0x000fea0003800000 */
[----:B------:R-:W-:Y:S05]  /*19e0*/  BPT.TRAP 0x1 ;  /* 0x000000040000795c */ /* 0x000fea0000300000 */
.L_x_25:
[----:B------:R-:W-:Y:S05]  /*19f0*/  BSYNC.RECONVERGENT B0 ;  /* 0x0000000000007941 */ /* 0x000fea0003800200 */
.L_x_24:
[----:B------:R-:W-:Y:S01]  /*1a00*/  UIADD3 UR6, UPT, UPT, UR16, 0x1, URZ ;  /* 0x0000000110067890 */ /* 0x000fe2000fffe0ff */
[----:B------:R-:W-:Y:S01]  /*1a10*/  BSSY.RECONVERGENT B0, `(.L_x_26) ;  /* 0x000002a000007945 */ /* 0x000fe20003800200 */
[----:B------:R-:W-:Y:S02]  /*1a20*/  ELECT P0, URZ, PT ;  /* 0x0000000000ff782f */ /* 0x000fe40003800000 */
[----:B------:R-:W-:-:S04]  /*1a30*/  UISETP.NE.AND UP0, UPT, UR6, 0x15, UPT ;  /* 0x000000150600788c */ /* 0x000fc8000bf05270 */
[----:B------:R-:W-:Y:S02]  /*1a40*/  USEL UR9, URZ, 0x1, UP0 ;  /* 0x00000001ff097887 */ /* 0x000fe40008000000 */
[----:B------:R-:W-:-:S04]  /*1a50*/  USEL UR6, UR6, URZ, UP0 ;  /* 0x000000ff06067287 */ /* 0x000fc80008000000 */
[----:B------:R-:W-:Y:S01]  /*1a60*/  ULEA UR8, UR6, UR4, 0x3 ;  /* 0x0000000406087291 */ /* 0x000fe2000f8e18ff */
[----:B------:R-:W-:-:S04]  /*1a70*/  LOP3.LUT R15, R15, UR9, RZ, 0x3c, !PT ;  /* 0x000000090f0f7c12 */ /* 0x000fc8000f8e3cff */
[----:B-1----:R-:W-:-:S04]  /*1a80*/  SHF.L.U32 R2, R15, 0x1f, RZ ;  /* 0x0000001f0f027819 */ /* 0x002fc800000006ff */
[----:B------:R1:W1:Y:S01]  /*1a90*/  SYNCS.PHASECHK.TRANS64.TRYWAIT P2, [UR8+0xa8], R2 ;  /* 0x0000a802ff0075a7 */ /* 0x0002620008041108 */
[----:B------:R-:W-:Y:S05]  /*1aa0*/  @!P0 BRA `(.L_x_27) ;  /* 0x0000000000808947 */ /* 0x000fea0003800000 */
[----:B------:R-:W-:Y:S02]  /*1ab0*/  ULEA UR32, UR16, UR4, 0xc ;  /* 0x0000000410207291 */ /* 0x000fe4000f8e60ff */
[----:B------:R-:W-:Y:S02]  /*1ac0*/  UIADD3 UR48, UP3, UPT, UR30, 0x80, URZ ;  /* 0x000000801e307890 */ /* 0x000fe4000ff7e0ff */
[----:B------:R-:W-:Y:S02]  /*1ad0*/  UIADD3 UR46, UP2, UPT, UR30, 0x180, URZ ;  /* 0x000001801e2e7890 */ /* 0x000fe4000ff5e0ff */
[----:B------:R-:W-:Y:S02]  /*1ae0*/  ULEA UR8, UR16, UR4, 0x9 ;  /* 0x0000000410087291 */ /* 0x000fe4000f8e48ff */
[----:B------:R-:W-:Y:S02]  /*1af0*/  UIADD3 UR38, UP1, UPT, UR30, 0x280, URZ ;  /* 0x000002801e267890 */ /* 0x000fe4000ff3e0ff */
[----:B------:R-:W-:-:S02]  /*1b00*/  UIADD3 UR20, UP0, UPT, UR30, 0x380, URZ ;  /* 0x000003801e147890 */ /* 0x000fc4000ff1e0ff */
[----:B------:R-:W-:Y:S02]  /*1b10*/  USHF.L.U32 UR42, UR28, 0x6, URZ ;  /* 0x000000061c2a7899 */ /* 0x000fe400080006ff */
[----:B------:R-:W-:Y:S02]  /*1b20*/  UIADD3.X UR49, UPT, UPT, URZ, UR31, URZ, UP3, !UPT ;  /* 0x0000001fff317290 */ /* 0x000fe40009ffe4ff */
[----:B------:R-:W-:Y:S02]  /*1b30*/  UIADD3 UR40, UPT, UPT, UR32, 0x8600, URZ ;  /* 0x0000860020287890 */ /* 0x000fe4000fffe0ff */
[----:B------:R-:W-:Y:S02]  /*1b40*/  UIADD3.X UR47, UPT, UPT, URZ, UR31, URZ, UP2, !UPT ;  /* 0x0000001fff2f7290 */ /* 0x000fe400097fe4ff */
[----:B------:R-:W-:Y:S02]  /*1b50*/  UIADD3 UR32, UPT, UPT, UR32, 0x1d600, URZ ;  /* 0x0001d60020207890 */ /* 0x000fe4000fffe0ff */
[----:B------:R-:W-:-:S02]  /*1b60*/  UIADD3.X UR39, UPT, UPT, URZ, UR31, URZ, UP1, !UPT ;  /* 0x0000001fff277290 */ /* 0x000fc40008ffe4ff */
[----:B------:R-:W-:Y:S02]  /*1b70*/  UIADD3 UR24, UPT, UPT, UR8, 0x32600, URZ ;  /* 0x0003260008187890 */ /* 0x000fe4000fffe0ff */
[----:B------:R-:W-:Y:S02]  /*1b80*/  UIADD3.X UR21, UPT, UPT, URZ, UR31, URZ, UP0, !UPT ;  /* 0x0000001fff157290 */ /* 0x000fe400087fe4ff */
[----:B------:R-:W-:Y:S01]  /*1b90*/  UIADD3 UR8, UPT, UPT, UR8, 0x35000, URZ ;  /* 0x0003500008087890 */ /* 0x000fe2000fffe0ff */
[----:B------:R-:W-:Y:S01]  /*1ba0*/  UMOV UR18, 0x0 ;  /* 0x0000000000127882 */ /* 0x000fe20000000000 */
[----:B------:R-:W-:Y:S01]  /*1bb0*/  UMOV UR19, 0x10000000 ;  /* 0x1000000000137882 */ /* 0x000fe20000000000 */
[----:B------:R-:W-:Y:S01]  /*1bc0*/  UMOV UR33, UR41 ;  /* 0x0000002900217c82 */ /* 0x000fe20008000000 */
[----:B------:R-:W-:Y:S01]  /*1bd0*/  UMOV UR36, UR44 ;  /* 0x0000002c00247c82 */ /* 0x000fe20008000000 */
[----:B------:R-:W-:Y:S01]  /*1be0*/  UMOV UR26, URZ ;  /* 0x000000ff001a7c82 */ /* 0x000fe20008000000 */
[----:B------:R-:W-:Y:S01]  /*1bf0*/  UMOV UR34, UR42 ;  /* 0x0000002a00227c82 */ /* 0x000fe20008000000 */
[----:B------:R-:W-:Y:S01]  /*1c00*/  UMOV UR25, UR41 ;  /* 0x0000002900197c82 */ /* 0x000fe20008000000 */
[----:B------:R-:W-:Y:S01]  /*1c10*/  UMOV UR29, UR44 ;  /* 0x0000002c001d7c82 */ /* 0x000fe20008000000 */
[----:B------:R1:W-:Y:S01]  /*1c20*/  UTMALDG.3D [UR40], [UR48], desc[UR18] ;  /* 0x00001228300075b4 */ /* 0x0003e20008011000 */
[----:B------:R-:W-:Y:S01]  /*1c30*/  UMOV UR9, UR41 ;  /* 0x0000002900097c82 */ /* 0x000fe20008000000 */
[----:B------:R-:W-:Y:S01]  /*1c40*/  UMOV UR12, UR28 ;  /* 0x0000001c000c7c82 */ /* 0x000fe20008000000 */
[----:B------:R-:W-:Y:S01]  /*1c50*/  UMOV UR13, UR44 ;  /* 0x0000002c000d7c82 */ /* 0x000fe20008000000 */
[----:B------:R-:W-:Y:S01]  /*1c60*/  UMOV UR10, UR26 ;  /* 0x0000001a000a7c82 */ /* 0x000fe20008000000 */
[----:B------:R1:W-:Y:S01]  /*1c70*/  UTMALDG.3D [UR32], [UR46], desc[UR18] ;  /* 0x000012202e0075b4 */ /* 0x0003e20008011000 */
[----:B------:R1:W-:Y:S01]  /*1c80*/  UTMALDG.4D [UR24], [UR38], desc[UR18] ;  /* 0x00001218260075b4 */ /* 0x0003e20008019000 */
[----:B------:R1:W-:Y:S01]  /*1c90*/  UTMALDG.4D [UR8], [UR20], desc[UR18] ;  /* 0x00001208140075b4 */ /* 0x0003e20008019000 */
[----:B------:R-:W-:Y:S01]  /*1ca0*/  NOP ;  /* 0x0000000000007918 */ /* 0x000fe20000000000 */
.L_x_27:
[----:B-1----:R-:W-:Y:S05]  /*1cb0*/  BSYNC.RECONVERGENT B0 ;  /* 0x0000000000007941 */ /* 0x002fea0003800200 */
.L_x_26:
[----:B------:R-:W-:Y:S01]  /*1cc0*/  UIADD3 UR28, UPT, UPT, UR28, 0x1, URZ ;  /* 0x000000011c1c7890 */ /* 0x000fe2000fffe0ff */
[----:B------:R-:W-:Y:S01]  /*1cd0*/  UMOV UR16, UR6 ;  /* 0x0000000600107c82 */ /* 0x000fe20008000000 */
[----:B------:R-:W-:Y:S02]  /*1ce0*/  UMOV UR20, UR5 ;  /* 0x0000000500147c82 */ /* 0x000fe40008000000 */
[----:B------:R-:W-:-:S09]  /*1cf0*/  UISETP.NE.AND UP0, UPT, UR28, UR5, UPT ;  /* 0x000000051c00728c */ /* 0x000fd2000bf05270 */
[----:B------:R-:W-:Y:S05]  /*1d00*/  BRA.U UP0, `(.L_x_28) ;  /* 0xfffffffd00107547 */ /* 0x000fea000b83ffff */
.L_x_21:
[----:B------:R-:W-:Y:S01]  /*1d10*/  ULEA UR8, UR6, UR4, 0x3 ;  /* 0x0000000406087291 */ /* 0x000fe2000f8e18ff */
[----:B-1----:R-:W-:Y:S01]  /*1d20*/  SHF.L.U32 R2, R15, 0x1f, RZ ;  /* 0x0000001f0f027819 */ /* 0x002fe200000006ff */
[----:B------:R-:W-:Y:S01]  /*1d30*/  @!P1 SYNCS.ARRIVE.TRANS64.A1T0 RZ, [UR4+0x198], RZ ;  /* 0x000198ffffff99a7 */ /* 0x000fe20008100004 */
[----:B------:R-:W-:-:S06]  /*1d40*/  UISETP.GT.AND UP0, UPT, UR22, UR15, UPT ;  /* 0x0000000f1600728c */ /* 0x000fcc000bf04270 */
[----:B------:R1:W1:Y:S03]  /*1d50*/  SYNCS.PHASECHK.TRANS64.TRYWAIT P1, [UR8+0xa8], R2 ;  /* 0x0000a802ff0075a7 */ /* 0x0002660008021108 */
[----:B------:R-:W-:Y:S05]  /*1d60*/  BRA.U !UP0, `(.L_x_29) ;  /* 0x0000000108f87547 */ /* 0x000fea000b800000 */
[----:B------:R-:W-:Y:S01]  /*1d70*/  UIADD3 UR23, UPT, UPT, UR7, UR20, URZ ;  /* 0x0000001407177290 */ /* 0x000fe2000fffe0ff */
[----:B------:R-:W-:-:S11]  /*1d80*/  UMOV UR24, UR6 ;  /* 0x0000000600187c82 */ /* 0x000fd60008000000 */
.L_x_36:
[----:B------:R-:W-:Y:S01]  /*1d90*/  ULEA UR41, UR24, UR4, 0x3 ;  /* 0x0000000418297291 */ /* 0x000fe2000f8e18ff */
[----:B--2---:R-:W-:Y:S01]  /*1da0*/  @!P5 MOV R3, 0x2400 ;  /* 0x000024000003d802 */ /* 0x004fe20000000f00 */
[----:B-1----:R-:W-:Y:S10]  /*1db0*/  @P1 BRA `(.L_x_30) ;  /* 0x00000000000c1947 */ /* 0x002ff40003800000 */
[----:B------:R-:W-:-:S04]  /*1dc0*/  SHF.L.U32 R4, R15, 0x1f, RZ ;  /* 0x0000001f0f047819 */ /* 0x000fc800000006ff */
[----:B------:R-:W1:Y:S02]  /*1dd0*/  SYNCS.PHASECHK.TRANS64.TRYWAIT P0, [UR41+0xa8], R4 ;  /* 0x0000a804ff0075a7 */ /* 0x000e640008001129 */
[----:B-1----:R-:W-:Y:S05]  /*1de0*/  @!P0 BRA `(.L_x_31) ;  /* 0x0000007c002c8947 */ /* 0x002fea0003800000 */
.L_x_30:
[----:B------:R2:W-:Y:S01]  /*1df0*/  @!P5 SYNCS.ARRIVE.TRANS64 RZ, [UR41], R3 ;  /* 0x00000003ffffd9a7 */ /* 0x0005e20008000029 */
[----:B------:R-:W-:Y:S04]  /*1e00*/  BSSY.RECONVERGENT B0, `(.L_x_32) ;  /* 0x0000003000007945 */ /* 0x000fe80003800200 */
[----:B------:R-:W-:Y:S05]  /*1e10*/  @P4 BRA `(.L_x_33) ;  /* 0x0000000000044947 */ /* 0x000fea0003800000 */
[----:B------:R-:W-:Y:S05]  /*1e20*/  BPT.TRAP 0x1 ;  /* 0x000000040000795c */ /* 0x000fea0000300000 */
.L_x_33:
[----:B------:R-:W-:Y:S05]  /*1e30*/  BSYNC.RECONVERGENT B0 ;  /* 0x0000000000007941 */ /* 0x000fea0003800200 */
.L_x_32:
        /* <DEDUP_REMOVED lines=24> */
[----:B------:R-:W-:Y:S02]  /*1fc0*/  UIADD3 UR8, UPT, UPT, UR8, 0x35000, URZ ;  /* 0x0003500008087890 */ /* 0x000fe4000fffe0ff */
[----:B------:R-:W-:Y:S01]  /*1fd0*/  UIADD3.X UR39, UPT, UPT, URZ, UR31, URZ, UP0, !UPT ;  /* 0x0000001fff277290 */ /* 0x000fe200087fe4ff */
        /* <DEDUP_REMOVED lines=18> */
.L_x_35:
[----:B-1----:R-:W-:Y:S05]  /*2100*/  BSYNC.RECONVERGENT B0 ;  /* 0x0000000000007941 */ /* 0x002fea0003800200 */
.L_x_34:
[----:B------:R-:W-:Y:S01]  /*2110*/  UIADD3 UR20, UPT, UPT, UR20, 0x1, URZ ;  /* 0x0000000114147890 */ /* 0x000fe2000fffe0ff */
[----:B------:R-:W-:-:S03]  /*2120*/  UMOV UR24, UR6 ;  /* 0x0000000600187c82 */ /* 0x000fc60008000000 */
[----:B------:R-:W-:-:S09]  /*2130*/  UISETP.NE.AND UP0, UPT, UR20, UR23, UPT ;  /* 0x000000171400728c */ /* 0x000fd2000bf05270 */
[----:B------:R-:W-:Y:S05]  /*2140*/  BRA.U UP0, `(.L_x_36) ;  /* 0xfffffffd00107547 */ /* 0x000fea000b83ffff */
.L_x_29:
[C---:B-1----:R-:W-:Y:S01]  /*2150*/  LEA R2, R14.reuse, UR4, 0x3 ;  /* 0x000000040e027c11 */ /* 0x042fe2000f8e18ff */
[----:B------:R-:W-:Y:S01]  /*2160*/  NOP ;  /* 0x0000000000007918 */ /* 0x000fe20000000000 */
[----:B--2---:R-:W-:Y:S02]  /*2170*/  SHF.L.U32 R3, R13, 0x1f, RZ ;  /* 0x0000001f0d037819 */ /* 0x004fe400000006ff */
[----:B------:R-:W-:Y:S02]  /*2180*/  LEA R4, R14, UR4, 0x4 ;  /* 0x000000040e047c11 */ /* 0x000fe4000f8e20ff */
[----:B------:R-:W1:Y:S02]  /*2190*/  SYNCS.PHASECHK.TRANS64.TRYWAIT P0, [R2+URZ+0x1a0], R3 ;  /* 0x0001a003020075a7 */ /* 0x000e6400080011ff */
[----:B-1----:R-:W-:Y:S05]  /*21a0*/  @!P0 BRA `(.L_x_37) ;  /* 0x0000007800548947 */ /* 0x002fea0003800000 */
.L_x_154:
[----:B------:R-:W2:Y:S01]  /*21b0*/  LDS.128 R4, [R4+0x210] ;  /* 0x0002100004047984 */ /* 0x000ea20000000c00 */
[----:B---3--:R-:W-:Y:S01]  /*21c0*/  ISETP.GE.AND P0, PT, R40, 0x1, PT ;  /* 0x000000012800780c */ /* 0x008fe20003f06270 */
[----:B-1----:R-:W-:Y:S01]  /*21d0*/  VIADD R2, R2, 0x1b0 ;  /* 0x000001b002027836 */ /* 0x002fe20000000000 */
[----:B------:R-:W-:Y:S01]  /*21e0*/  @!PT LDS RZ, [RZ] ;  /* 0x00000000fffff984 */ /* 0x000fe20000000800 */
[----:B------:R-:W-:Y:S01]  /*21f0*/  @!PT LDS RZ, [RZ] ;  /* 0x00000000fffff984 */ /* 0x000fe20000000800 */
[----:B------:R-:W-:Y:S01]  /*2200*/  @!PT LDS RZ, [RZ] ;  /* 0x00000000fffff984 */ /* 0x000fe20000000800 */
[----:B------:R-:W-:Y:S01]  /*2210*/  @!PT LDS RZ, [RZ] ;  /* 0x00000000fffff984 */ /* 0x000fe20000000800 */
[----:B------:R1:W-:Y:S06]  /*2220*/  MEMBAR.ALL.CTA ;  /* 0x0000000000007992 */ /* 0x0003ec0000008000 */
[----:B-1----:R-:W1:Y:S01]  /*2230*/  FENCE.VIEW.ASYNC.S ;  /* 0x00000000000073c6 */ /* 0x002e620000000000 */
[----:B------:R-:W-:-:S04]  /*2240*/  PRMT R2, RZ, 0x654, R2 ;  /* 0x00000654ff027816 */ /* 0x000fc80000000002 */
[----:B-1----:R1:W-:Y:S01]  /*2250*/  SYNCS.ARRIVE.TRANS64.RED.A1T0 RZ, [R2+URZ], RZ ;  /* 0x000000ff02ff79a7 */ /* 0x0023e200081004ff */
[----:B--2---:R-:W-:-:S13]  /*2260*/  LOP3.LUT P2, RZ, R6, 0x1, RZ, 0xc0, !PT ;  /* 0x0000000106ff7812 */ /* 0x004fda000784c0ff */
[----:B------:R-:W-:Y:S01]  /*2270*/  @P2 SHF.R.U32.HI R3, RZ, 0x10, R5 ;  /* 0x00000010ff032819 */ /* 0x000fe20000011605 */
[----:B------:R-:W-:Y:S01]  /*2280*/  VOTEU.ANY UP0, P2 ;  /* 0x0000000000ff7886 */ /* 0x000fe20001000100 */
[----:B------:R-:W-:Y:S02]  /*2290*/  @P2 MOV R10, R4 ;  /* 0x00000004000a2202 */ /* 0x000fe40000000f00 */
[----:B------:R-:W-:Y:S02]  /*22a0*/  @P2 R2UR.BROADCAST UR8, R3 ;  /* 0x00000000030822ca */ /* 0x000fe400008e0000 */
[----:B------:R-:W-:-:S11]  /*22b0*/  @P2 LOP3.LUT R9, R5, 0xffff, RZ, 0xc0, !PT ;  /* 0x0000ffff05092812 */ /* 0x000fd600078ec0ff */
[----:B------:R-:W-:Y:S01]  /*22c0*/  @UP0 UMOV UR44, UR8 ;  /* 0x00000008002c0c82 */ /* 0x000fe20008000000 */
[----:B-1----:R-:W-:Y:S05]  /*22d0*/  @!P0 BRA `(.L_x_38) ;  /* 0x0000000000b88947 */ /* 0x002fea0003800000 */
[----:B------:R-:W4:Y:S01]  /*22e0*/  LDC.64 R4, c[0x0][0xf18] ;  /* 0x0003c600ff047b82 */ /* 0x000f220000000a00 */
[----:B------:R-:W-:-:S07]  /*22f0*/  ISETP.NE.AND P3, PT, R40, 0x1, PT ;  /* 0x000000012800780c */ /* 0x000fce0003f65270 */
[----:B------:R-:W1:Y:S08]  /*2300*/  LDC.64 R6, c[0x0][0xf10] ;  /* 0x0003c400ff067b82 */ /* 0x000e700000000a00 */
[----:B------:R-:W2:Y:S08]  /*2310*/  LDC R16, c[0x0][0xf20] ;  /* 0x0003c800ff107b82 */ /* 0x000eb00000000800 */
[----:B------:R-:W3:Y:S01]  /*2320*/  LDC R17, c[0x0][0xf0c] ;  /* 0x0003c300ff117b82 */ /* 0x000ee20000000800 */
[----:B----4-:R-:W-:Y:S01]  /*2330*/  IMAD.HI.U32 R19, R0, R5, RZ ;  /* 0x0000000500137227 */ /* 0x010fe200078e00ff */
[----:B------:R-:W-:-:S03]  /*2340*/  ISETP.NE.AND P0, PT, R4, 0x1, PT ;  /* 0x000000010400780c */ /* 0x000fc60003f05270 */
[----:B------:R-:W-:-:S03]  /*2350*/  IMAD.HI.U32 R5, R9, R5, RZ ;  /* 0x0000000509057227 */ /* 0x000fc600078e00ff */
[----:B------:R-:W4:Y:S01]  /*2360*/  LDC.64 R2, c[0x0][0xf28] ;  /* 0x0003ca00ff027b82 */ /* 0x000f220000000a00 */
[----:B-1----:R-:W-:-:S04]  /*2370*/  IMAD.HI.U32 R20, R8, R6, RZ ;  /* 0x0000000608147227 */ /* 0x002fc800078e00ff */
[----:B------:R-:W-:Y:S01]  /*2380*/  IMAD.HI.U32 R21, R10, R6, RZ ;  /* 0x000000060a157227 */ /* 0x000fe200078e00ff */
[----:B------:R-:W-:Y:S02]  /*2390*/  SHF.R.U32.HI R20, RZ, R7, R20 ;  /* 0x00000007ff147219 */ /* 0x000fe40000011614 */
[-C--:B--2---:R-:W-:Y:S02]  /*23a0*/  SHF.R.U32.HI R19, RZ, R16.reuse, R19 ;  /* 0x00000010ff137219 */ /* 0x084fe40000011613 */
[----:B------:R-:W-:Y:S02]  /*23b0*/  SHF.R.U32.HI R5, RZ, R16, R5 ;  /* 0x00000010ff057219 */ /* 0x000fe40000011605 */
[----:B------:R-:W-:Y:S02]  /*23c0*/  SEL R19, R0, R19, !P0 ;  /* 0x0000001300137207 */ /* 0x000fe40004000000 */
[----:B------:R-:W-:Y:S02]  /*23d0*/  SHF.R.U32.HI R21, RZ, R7, R21 ;  /* 0x00000007ff157219 */ /* 0x000fe40000011615 */
[----:B---3--:R-:W-:-:S02]  /*23e0*/  ISETP.NE.AND P1, PT, R17, 0x1, PT ;  /* 0x000000011100780c */ /* 0x008fc40003f25270 */
[----:B------:R-:W-:Y:S02]  /*23f0*/  SEL R5, R9, R5, !P0 ;  /* 0x0000000509057207 */ /* 0x000fe40004000000 */
[----:B------:R-:W-:Y:S02]  /*2400*/  SEL R20, R8, R20, !P1 ;  /* 0x0000001408147207 */ /* 0x000fe40004800000 */
[----:B------:R-:W-:Y:S01]  /*2410*/  SEL R21, R10, R21, !P1 ;  /* 0x000000150a157207 */ /* 0x000fe20004800000 */
[----:B----4-:R-:W-:-:S04]  /*2420*/  IMAD.HI.U32 R18, R19, R2, RZ ;  /* 0x0000000213127227 */ /* 0x010fc800078e00ff */
[----:B------:R-:W-:Y:S01]  /*2430*/  IMAD.HI.U32 R6, R20, R2, RZ ;  /* 0x0000000214067227 */ /* 0x000fe200078e00ff */
[----:B------:R-:W-:-:S04]  /*2440*/  @P3 SHF.R.U32.HI R19, RZ, R3, R18 ;  /* 0x00000003ff133219 */ /* 0x000fc80000011612 */
[----:B------:R-:W-:Y:S01]  /*2450*/  @P3 SHF.R.U32.HI R20, RZ, R3, R6 ;  /* 0x00000003ff143219 */ /* 0x000fe20000011606 */
[----:B------:R-:W-:-:S04]  /*2460*/  IMAD R19, R40, R19, RZ ;  /* 0x0000001328137224 */ /* 0x000fc800078e02ff */
[----:B------:R-:W-:Y:S01]  /*2470*/  IMAD R6, R40, R20, RZ ;  /* 0x0000001428067224 */ /* 0x000fe200078e02ff */
[----:B------:R-:W-:-:S04]  /*2480*/  ISETP.GE.AND P0, PT, R5, R19, PT ;  /* 0x000000130500720c */ /* 0x000fc80003f06270 */
[----:B------:R-:W-:Y:S01]  /*2490*/  ISETP.GE.OR P0, PT, R21, R6, P0 ;  /* 0x000000061500720c */ /* 0x000fe20000706670 */
[----:B------:R-:W-:-:S05]  /*24a0*/  IMAD.HI.U32 R6, R5, R2, RZ ;  /* 0x0000000205067227 */ /* 0x000fca00078e00ff */
[----:B------:R-:W-:-:S04]  /*24b0*/  SHF.R.U32.HI R6, RZ, R3, R6 ;  /* 0x00000003ff067219 */ /* 0x000fc80000011606 */
[----:B------:R-:W-:-:S03]  /*24c0*/  SEL R6, R5, R6, !P3 ;  /* 0x0000000605067207 */ /* 0x000fc60005800000 */
[----:B------:R-:W-:-:S04]  /*24d0*/  @!P0 IMAD.HI.U32 R7, R21, R2, RZ ;  /* 0x0000000215078227 */ /* 0x000fc800078e00ff */
[----:B------:R-:W-:Y:S01]  /*24e0*/  IMAD.MOV R2, RZ, RZ, -R6 ;  /* 0x000000ffff027224 */ /* 0x000fe200078e0a06 */
[----:B------:R-:W-:Y:S02]  /*24f0*/  @!P0 SHF.R.U32.HI R3, RZ, R3, R7 ;  /* 0x00000003ff038219 */ /* 0x000fe40000011607 */
[----:B------:R-:W-:Y:S01]  /*2500*/  IADD3 R7, PT, PT, -R5, RZ, RZ ;  /* 0x000000ff05077210 */ /* 0x000fe20007ffe1ff */
[----:B------:R-:W-:Y:S01]  /*2510*/  IMAD R2, R40, R2, R5 ;  /* 0x0000000228027224 */ /* 0x000fe200078e0205 */
[----:B------:R-:W-:-:S03]  /*2520*/  @!P0 SEL R3, R21, R3, !P3 ;  /* 0x0000000315038207 */ /* 0x000fc60005800000 */
[----:B------:R-:W-:Y:S02]  /*2530*/  IMAD R7, R4, R7, R9 ;  /* 0x0000000704077224 */ /* 0x000fe400078e0209 */
[--C-:B------:R-:W-:Y:S02]  /*2540*/  @!P0 IMAD.IADD R6, R6, 0x1, -R3.reuse ;  /* 0x0000000106068824 */ /* 0x100fe400078e0a03 */
[----:B------:R-:W-:Y:S01]  /*2550*/  @!P0 IMAD R3, R2, R20, R3 ;  /* 0x0000001402038224 */ /* 0x000fe200078e0203 */
[----:B------:R-:W-:Y:S01]  /*2560*/  IADD3 R2, PT, PT, -R21, RZ, RZ ;  /* 0x000000ff15027210 */ /* 0x000fe20007ffe1ff */
[----:B------:R-:W-:Y:S02]  /*2570*/  @!P0 IMAD R5, R40, R6, R21 ;  /* 0x0000000628058224 */ /* 0x000fe400078e0215 */
[----:B------:R-:W-:Y:S02]  /*2580*/  @!P0 IMAD.MOV.U32 R21, RZ, RZ, R3 ;  /* 0x000000ffff158224 */ /* 0x000fe400078e0003 */
[----:B------:R-:W-:-:S02]  /*2590*/  IMAD R2, R17, R2, R10 ;  /* 0x0000000211027224 */ /* 0x000fc400078e020a */
[----:B------:R-:W-:Y:S02]  /*25a0*/  IMAD R9, R5, R4, R7 ;  /* 0x0000000405097224 */ /* 0x000fe400078e0207 */
[----:B------:R-:W-:Y:S02]  /*25b0*/  IMAD R10, R21, R17, R2 ;  /* 0x00000011150a7224 */ /* 0x000fe400078e0202 */
.L_x_38:
[----:B------:R-:W1:Y:S02]  /*25c0*/  LDCU UR8, c[0x0][0xf30] ;  /* 0x0001e600ff0877ac */ /* 0x000e640008000800 */
[----:B-1----:R-:W-:-:S09]  /*25d0*/  UISETP.NE.AND UP0, UPT, UR8, 0x1, UPT ;  /* 0x000000010800788c */ /* 0x002fd2000bf05270 */
[----:B------:R-:W-:Y:S05]  /*25e0*/  BRA.U UP0, `(.L_x_39) ;  /* 0x0000000100407547 */ /* 0x000fea000b800000 */
[----:B------:R-:W1:Y:S08]  /*25f0*/  LDC.64 R4, c[0x0][0xf10] ;  /* 0x0003c400ff047b82 */ /* 0x000e700000000a00 */
[----:B------:R-:W2:Y:S08]  /*2600*/  LDC.64 R2, c[0x0][0xf18] ;  /* 0x0003c600ff027b82 */ /* 0x000eb00000000a00 */
[----:B------:R-:W3:Y:S08]  /*2610*/  LDC R6, c[0x0][0xf20] ;  /* 0x0003c800ff067b82 */ /* 0x000ef00000000800 */
[----:B------:R-:W4:Y:S01]  /*2620*/  LDC R7, c[0x0][0xf0c] ;  /* 0x0003c300ff077b82 */ /* 0x000f220000000800 */
[----:B-1----:R-:W-:-:S05]  /*2630*/  IMAD.HI.U32 R4, R10, R4, RZ ;  /* 0x000000040a047227 */ /* 0x002fca00078e00ff */
[----:B------:R-:W-:Y:S01]  /*2640*/  SHF.R.U32.HI R4, RZ, R5, R4 ;  /* 0x00000005ff047219 */ /* 0x000fe20000011604 */
[----:B--2---:R-:W-:Y:S01]  /*2650*/  IMAD.HI.U32 R3, R9, R3, RZ ;  /* 0x0000000309037227 */ /* 0x004fe200078e00ff */
[----:B------:R-:W-:-:S04]  /*2660*/  ISETP.NE.AND P0, PT, R2, 0x1, PT ;  /* 0x000000010200780c */ /* 0x000fc80003f05270 */
[----:B---3--:R-:W-:-:S04]  /*2670*/  SHF.R.U32.HI R3, RZ, R6, R3 ;  /* 0x00000006ff037219 */ /* 0x008fc80000011603 */
[----:B------:R-:W-:Y:S02]  /*2680*/  SEL R3, R9, R3, !P0 ;  /* 0x0000000309037207 */ /* 0x000fe40004000000 */
[----:B----4-:R-:W-:-:S04]  /*2690*/  ISETP.NE.AND P1, PT, R7, 0x1, PT ;  /* 0x000000010700780c */ /* 0x010fc80003f25270 */
[----:B------:R-:W-:-:S05]  /*26a0*/  SEL R4, R10, R4, !P1 ;  /* 0x000000040a047207 */ /* 0x000fca0004800000 */
[----:B------:R-:W-:Y:S02]  /*26b0*/  IMAD.IADD R5, R3, 0x1, -R4 ;  /* 0x0000000103057824 */ /* 0x000fe400078e0a04 */
[----:B------:R-:W-:Y:S02]  /*26c0*/  IMAD.IADD R3, R4, 0x1, -R3 ;  /* 0x0000000104037824 */ /* 0x000fe400078e0a03 */
[----:B------:R-:W-:Y:S02]  /*26d0*/  IMAD R10, R5, R7, R10 ;  /* 0x00000007050a7224 */ /* 0x000fe400078e020a */
[----:B------:R-:W-:-:S07]  /*26e0*/  IMAD R9, R3, R2, R9 ;  /* 0x0000000203097224 */ /* 0x000fce00078e0209 */
.L_x_39:
[----:B------:R-:W-:Y:S01]  /*26f0*/  VIADD R14, R14, 0x1 ;  /* 0x000000010e0e7836 */ /* 0x000fe20000000000 */
[----:B------:R-:W-:Y:S01]  /*2700*/  PLOP3.LUT P1, PT, PT, PT, PT, 0x80, 0x8 ;  /* 0x000000000008781c */ /* 0x000fe20003f2f070 */
[----:B------:R-:W-:Y:S02]  /*2710*/  IMAD.IADD R2, R10, 0x1, R87 ;  /* 0x000000010a027824 */ /* 0x000fe400078e0257 */
[----:B------:R-:W-:Y:S01]  /*2720*/  IMAD.IADD R3, R9, 0x1, R86 ;  /* 0x0000000109037824 */ /* 0x000fe200078e0256 */
[----:B------:R-:W-:Y:S02]  /*2730*/  ISETP.NE.AND P0, PT, R14, 0x2, PT ;  /* 0x000000020e00780c */ /* 0x000fe40003f05270 */
[----:B------:R-:W-:Y:S02]  /*2740*/  R2UR UR27, R2 ;  /* 0x00000000021b72ca */ /* 0x000fe400000e0000 */
[----:B------:R-:W-:Y:S02]  /*2750*/  SEL R2, RZ, 0x1, P0 ;  /* 0x00000001ff027807 */ /* 0x000fe40000000000 */
[----:B------:R-:W-:-:S02]  /*2760*/  R2UR UR11, R3 ;  /* 0x00000000030b72ca */ /* 0x000fc400000e0000 */
[----:B------:R-:W-:Y:S02]  /*2770*/  LOP3.LUT R13, R13, R2, RZ, 0x3c, !PT ;  /* 0x000000020d0d7212 */ /* 0x000fe400078e3cff */
[----:B------:R-:W-:Y:S01]  /*2780*/  SEL R14, R14, RZ, P0 ;  /* 0x000000ff0e0e7207 */ /* 0x000fe20000000000 */
[----:B------:R-:W-:Y:S10]  /*2790*/  @P2 BRA `(.L_x_40) ;  /* 0xffffffec00fc2947 */ /* 0x000ff4000383ffff */
[----:B------:R-:W-:Y:S01]  /*27a0*/  UIADD3 UR4, UPT, UPT, UR4, 0xa8, URZ ;  /* 0x000000a804047890 */ /* 0x000fe2000fffe0ff */
[----:B------:R-:W-:-:S03]  /*27b0*/  SHF.L.U32 R2, R15, 0x1f, RZ ;  /* 0x0000001f0f027819 */ /* 0x000fc600000006ff */
[----:B------:R-:W-:-:S09]  /*27c0*/  ULEA UR5, UR6, UR4, 0x3 ;  /* 0x0000000406057291 */ /* 0x000fd2000f8e18ff */
[----:B------:R-:W1:Y:S02]  /*27d0*/  SYNCS.PHASECHK.TRANS64.TRYWAIT P0, [UR5], R2 ;  /* 0x00000002ff0075a7 */ /* 0x000e640008001105 */
[----:B-1----:R-:W-:Y:S05]  /*27e0*/  @!P0 BRA `(.L_x_41) ;  /* 0x0000007000d88947 */ /* 0x002fea0003800000 */
.L_x_156:
[----:B------:R-:W-:-:S04]  /*27f0*/  UIADD3 UR6, UPT, UPT, UR6, 0x1, URZ ;  /* 0x0000000106067890 */ /* 0x000fc8000fffe0ff */
[----:B------:R-:W-:-:S04]  /*2800*/  UISETP.NE.AND UP0, UPT, UR6, 0x15, UPT ;  /* 0x000000150600788c */ /* 0x000fc8000bf05270 */
[----:B------:R-:W-:Y:S02]  /*2810*/  USEL UR7, URZ, 0x1, UP0 ;  /* 0x00000001ff077887 */ /* 0x000fe40008000000 */
[----:B------:R-:W-:-:S04]  /*2820*/  USEL UR6, UR6, URZ, UP0 ;  /* 0x000000ff06067287 */ /* 0x000fc80008000000 */
[----:B------:R-:W-:Y:S01]  /*2830*/  ULEA UR5, UR6, UR4, 0x3 ;  /* 0x0000000406057291 */ /* 0x000fe2000f8e18ff */
[----:B-1----:R-:W-:-:S04]  /*2840*/  LOP3.LUT R2, R15, UR7, RZ, 0x3c, !PT ;  /* 0x000000070f027c12 */ /* 0x002fc8000f8e3cff */
[----:B------:R-:W-:-:S04]  /*2850*/  SHF.L.U32 R3, R2, 0x1f, RZ ;  /* 0x0000001f02037819 */ /* 0x000fc800000006ff */
[----:B------:R-:W1:Y:S02]  /*2860*/  SYNCS.PHASECHK.TRANS64.TRYWAIT P0, [UR5], R3 ;  /* 0x00000003ff0075a7 */ /* 0x000e640008001105 */
[----:B-1----:R-:W-:Y:S05]  /*2870*/  @!P0 BRA `(.L_x_42) ;  /* 0x0000007000cc8947 */ /* 0x002fea0003800000 */
.L_x_158:
[----:B------:R-:W-:-:S04]  /*2880*/  UIADD3 UR6, UPT, UPT, UR6, 0x1, URZ ;  /* 0x0000000106067890 */ /* 0x000fc8000fffe0ff */
[----:B------:R-:W-:-:S04]  /*2890*/  UISETP.NE.AND UP0, UPT, UR6, 0x15, UPT ;  /* 0x000000150600788c */ /* 0x000fc8000bf05270 */
[----:B------:R-:W-:Y:S02]  /*28a0*/  USEL UR7, URZ, 0x1, UP0 ;  /* 0x00000001ff077887 */ /* 0x000fe40008000000 */
[----:B------:R-:W-:-:S04]  /*28b0*/  USEL UR6, UR6, URZ, UP0 ;  /* 0x000000ff06067287 */ /* 0x000fc80008000000 */
[----:B------:R-:W-:Y:S01]  /*28c0*/  ULEA UR5, UR6, UR4, 0x3 ;  /* 0x0000000406057291 */ /* 0x000fe2000f8e18ff */
[----:B------:R-:W-:-:S04]  /*28d0*/  LOP3.LUT R2, R2, UR7, RZ, 0x3c, !PT ;  /* 0x0000000702027c12 */ /* 0x000fc8000f8e3cff */
[----:B-1----:R-:W-:-:S04]  /*28e0*/  SHF.L.U32 R3, R2, 0x1f, RZ ;  /* 0x0000001f02037819 */ /* 0x002fc800000006ff */
[----:B------:R-:W1:Y:S02]  /*28f0*/  SYNCS.PHASECHK.TRANS64.TRYWAIT P0, [UR5], R3 ;  /* 0x00000003ff0075a7 */ /* 0x000e640008001105 */
[----:B-1----:R-:W-:Y:S05]  /*2900*/  @!P0 BRA `(.L_x_43) ;  /* 0x0000007000c08947 */ /* 0x002fea0003800000 */
.L_x_160:
        /* <DEDUP_REMOVED lines=9> */
.L_x_162:
        /* <DEDUP_REMOVED lines=9> */
.L_x_164:
        /* <DEDUP_REMOVED lines=9> */
.L_x_166:
        /* <DEDUP_REMOVED lines=9> */
.L_x_168:
        /* <DEDUP_REMOVED lines=9> */
.L_x_170:
        /* <DEDUP_REMOVED lines=9> */
.L_x_172:
        /* <DEDUP_REMOVED lines=9> */
.L_x_174:
        /* <DEDUP_REMOVED lines=9> */
.L_x_176:
        /* <DEDUP_REMOVED lines=9> */
.L_x_178:
        /* <DEDUP_REMOVED lines=9> */
.L_x_180:
        /* <DEDUP_REMOVED lines=9> */
.L_x_182:
        /* <DEDUP_REMOVED lines=9> */
.L_x_184:
        /* <DEDUP_REMOVED lines=9> */
.L_x_186:
        /* <DEDUP_REMOVED lines=9> */
.L_x_188:
        /* <DEDUP_REMOVED lines=9> */
.L_x_190:
        /* <DEDUP_REMOVED lines=9> */
.L_x_192:
        /* <DEDUP_REMOVED lines=9> */
.L_x_194:
[----:B------:R-:W-:-:S04]  /*32a0*/  UIADD3 UR6, UPT, UPT, UR6, 0x1, URZ ;  /* 0x0000000106067890 */ /* 0x000fc8000fffe0ff */
[----:B------:R-:W-:-:S04]  /*32b0*/  UISETP.NE.AND UP0, UPT, UR6, 0x15, UPT ;  /* 0x000000150600788c */ /* 0x000fc8000bf05270 */
[----:B------:R-:W-:Y:S02]  /*32c0*/  USEL UR5, URZ, 0x1, UP0 ;  /* 0x00000001ff057887 */ /* 0x000fe40008000000 */
[----:B------:R-:W-:-:S04]  /*32d0*/  USEL UR6, UR6, URZ, UP0 ;  /* 0x000000ff06067287 */ /* 0x000fc80008000000 */
[----:B------:R-:W-:Y:S01]  /*32e0*/  ULEA UR6, UR6, UR4, 0x3 ;  /* 0x0000000406067291 */ /* 0x000fe2000f8e18ff */
[----:B------:R-:W-:-:S04]  /*32f0*/  LOP3.LUT R2, R2, UR5, RZ, 0x3c, !PT ;  /* 0x0000000502027c12 */ /* 0x000fc8000f8e3cff */
[----:B------:R-:W-:Y:S01]  /*3300*/  SHF.L.U32 R2, R2, 0x1f, RZ ;  /* 0x0000001f02027819 */ /* 0x000fe200000006ff */
[----:B-1--4-:R-:W-:-:S07]  /*3310*/  IMAD.U32 R0, RZ, RZ, UR6 ;  /* 0x00000006ff007e24 */ /* 0x012fce000f8e00ff */
.L_x_61:
[----:B-1----:R1:W2:Y:S02]  /*3320*/  SYNCS.PHASECHK.TRANS64.TRYWAIT P0, [R0+URZ], R2 ;  /* 0x00000002000075a7 */ /* 0x0022a400080011ff */
[----:B--2---:R-:W-:Y:S05]  /*3330*/  @!P0 NANOSLEEP.SYNCS 0x989680 ;  /* 0x009896800000895d */ /* 0x004fea0003900000 */
[----:B------:R-:W2:Y:S02]  /*3340*/  @!P0 SYNCS.PHASECHK.TRANS64 P0, [R0+URZ], R2 ;  /* 0x00000002000085a7 */ /* 0x000ea400080010ff */
[----:B--2---:R-:W-:Y:S05]  /*3350*/  @P0 EXIT ;  /* 0x000000000000094d */ /* 0x004fea0003800000 */
[----:B------:R-:W-:Y:S05]  /*3360*/  BRA `(.L_x_61) ;  /* 0xfffffffc00ec7947 */ /* 0x000fea000383ffff */
.L_x_18:
[----:B------:R-:W-:-:S04]  /*3370*/  UISETP.NE.AND UP1, UPT, UR45, URZ, UPT ;  /* 0x000000ff2d00728c */ /* 0x000fc8000bf25270 */
[----:B------:R-:W-:-:S09]  /*3380*/  UISETP.NE.OR UP1, UPT, UR10, 0x1, UP1 ;  /* 0x000000010a00788c */ /* 0x000fd20008f25670 */
[----:B------:R-:W-:Y:S05]  /*3390*/  BRA.U UP1, `(.L_x_62) ;  /* 0x0000000501487547 */ /* 0x000fea000b800000 */
[----:B------:R-:W-:Y:S01]  /*33a0*/  ISETP.NE.AND P2, PT, R2, RZ, PT ;  /* 0x000000ff0200720c */ /* 0x000fe20003f45270 */
[----:B------:R-:W-:Y:S01]  /*33b0*/  IMAD.MOV.U32 R12, RZ, RZ, 0x1 ;  /* 0x00000001ff0c7424 */ /* 0x000fe200078e00ff */
[----:B------:R-:W-:Y:S02]  /*33c0*/  CS2R R10, SRZ ;  /* 0x00000000000a7805 */ /* 0x000fe4000001ff00 */
[----:B------:R-:W-:Y:S01]  /*33d0*/  CS2R R8, SRZ ;  /* 0x0000000000087805 */ /* 0x000fe2000001ff00 */
[----:B------:R-:W-:Y:S01]  /*33e0*/  UMOV UR4, 0x400 ;  /* 0x0000040000047882 */ /* 0x000fe20000000000 */
[----:B------:R-:W-:Y:S01]  /*33f0*/  UMOV UR6, URZ ;  /* 0x000000ff00067c82 */ /* 0x000fe20008000000 */
[----:B------:R-:W-:-:S12]  /*3400*/  ULEA UR45, UR45, UR4, 0x18 ;  /* 0x000000042d2d7291 */ /* 0x000fd8000f8ec0ff */
.L_x_66:
[----:B------:R-:W-:Y:S02]  /*3410*/  LEA R0, R8, UR45, 0x3 ;  /* 0x0000002d08007c11 */ /* 0x000fe4000f8e18ff */
[----:B------:R-:W-:-:S03]  /*3420*/  SHF.L.U32 R4, R9, 0x1f, RZ ;  /* 0x0000001f09047819 */ /* 0x000fc600000006ff */
[----:B------:R-:W-:Y:S01]  /*3430*/  VIADD R5, R0, 0x1f0 ;  /* 0x000001f000057836 */ /* 0x000fe20000000000 */
[----:B------:R-:W1:Y:S02]  /*3440*/  SYNCS.PHASECHK.TRANS64.TRYWAIT P0, [R0+URZ+0x1e0], R4 ;  /* 0x0001e004000075a7 */ /* 0x000e6400080011ff */
[----:B-1----:R-:W-:Y:S05]  /*3450*/  @!P0 BRA `(.L_x_63) ;  /* 0x0000006c009c8947 */ /* 0x002fea0003800000 */
.L_x_195:
[----:B------:R-:W-:Y:S01]  /*3460*/  ULEA UR5, UR6, UR45, 0x3 ;  /* 0x0000002d06057291 */ /* 0x000fe2000f8e18ff */
[----:B-1----:R-:W-:Y:S01]  /*3470*/  PRMT R0, RZ, 0x654, R5 ;  /* 0x00000654ff007816 */ /* 0x002fe20000000005 */
[----:B------:R-:W-:Y:S01]  /*3480*/  @!P2 IMAD.MOV.U32 R4, RZ, RZ, 0x10 ;  /* 0x00000010ff04a424 */ /* 0x000fe200078e00ff */
[----:B------:R-:W-:Y:S01]  /*3490*/  SHF.L.U32 R5, R12, 0x1f, RZ ;  /* 0x0000001f0c057819 */ /* 0x000fe200000006ff */
[----:B------:R-:W-:Y:S01]  /*34a0*/  UIADD3 UR4, UPT, UPT, UR5, 0x1a0, URZ ;  /* 0x000001a005047890 */ /* 0x000fe2000fffe0ff */
[----:B------:R1:W-:Y:S05]  /*34b0*/  SYNCS.ARRIVE.TRANS64.RED.A1T0 RZ, [R0+URZ], RZ ;  /* 0x000000ff00ff79a7 */ /* 0x0003ea00081004ff */
[----:B------:R-:W-:Y:S01]  /*34c0*/  IMAD.U32 R6, RZ, RZ, UR4 ;  /* 0x00000004ff067e24 */ /* 0x000fe2000f8e00ff */
[----:B------:R-:W2:Y:S04]  /*34d0*/  SYNCS.PHASECHK.TRANS64.TRYWAIT P0, [UR5+0x1b0], R5 ;  /* 0x0001b005ff0075a7 */ /* 0x000ea80008001105 */
[----:B------:R-:W-:Y:S01]  /*34e0*/  PRMT R6, R2, 0x654, R6 ;  /* 0x0000065402067816 */ /* 0x000fe20000000006 */
[----:B-12---:R-:W-:Y:S06]  /*34f0*/  @!P0 BRA `(.L_x_64) ;  /* 0x0000006c00888947 */ /* 0x006fec0003800000 */
.L_x_197:
[----:B------:R-:W-:Y:S01]  /*3500*/  ULEA UR4, UR6, UR45, 0x4 ;  /* 0x0000002d06047291 */ /* 0x000fe2000f8e20ff */
[----:B------:R-:W-:Y:S01]  /*3510*/  SEL R3, R6, R3, !P2 ;  /* 0x0000000306037207 */ /* 0x000fe20005000000 */
[----:B------:R-:W-:Y:S01]  /*3520*/  UIADD3 UR5, UPT, UPT, UR5, 0x1a0, URZ ;  /* 0x000001a005057890 */ /* 0x000fe2000fffe0ff */
[----:B-1----:R-:W-:Y:S01]  /*3530*/  LEA R0, R11, UR45, 0x3 ;  /* 0x0000002d0b007c11 */ /* 0x002fe2000f8e18ff */
[----:B------:R-:W-:Y:S01]  /*3540*/  UIADD3 UR4, UPT, UPT, UR4, 0x210, URZ ;  /* 0x0000021004047890 */ /* 0x000fe2000fffe0ff */
[----:B------:R1:W-:Y:S01]  /*3550*/  @!P2 SYNCS.ARRIVE.TRANS64.RED RZ, [R3+URZ], R4 ;  /* 0x0000000403ffa9a7 */ /* 0x0003e200080004ff */
[----:B------:R-:W-:Y:S01]  /*3560*/  UIADD3 UR6, UPT, UPT, UR6, 0x1, URZ ;  /* 0x0000000106067890 */ /* 0x000fe2000fffe0ff */
[----:B------:R-:W-:-:S03]  /*3570*/  VIADD R8, R8, 0x1 ;  /* 0x0000000108087836 */ /* 0x000fc60000000000 */
[----:B------:R-:W-:Y:S02]  /*3580*/  UISETP.NE.AND UP0, UPT, UR6, 0x2, UPT ;  /* 0x000000020600788c */ /* 0x000fe4000bf05270 */
[----:B------:R-:W-:Y:S01]  /*3590*/  ISETP.NE.AND P0, PT, R8, 0x2, PT ;  /* 0x000000020800780c */ /* 0x000fe20003f05270 */
[----:B------:R-:W-:Y:S06]  /*35a0*/  UGETNEXTWORKID.BROADCAST [UR4], [UR5] ;  /* 0x00000000040073ca */ /* 0x000fec0008000100 */
[----:B------:R-:W-:Y:S02]  /*35b0*/  USEL UR4, URZ, 0x1, UP0 ;  /* 0x00000001ff047887 */ /* 0x000fe40008000000 */
[----:B------:R-:W-:-:S04]  /*35c0*/  USEL UR6, UR6, URZ, UP0 ;  /* 0x000000ff06067287 */ /* 0x000fc80008000000 */
[----:B------:R-:W-:Y:S02]  /*35d0*/  LOP3.LUT R12, R12, UR4, RZ, 0x3c, !PT ;  /* 0x000000040c0c7c12 */ /* 0x000fe4000f8e3cff */
[----:B-1----:R-:W-:-:S04]  /*35e0*/  SHF.L.U32 R4, R10, 0x1f, RZ ;  /* 0x0000001f0a047819 */ /* 0x002fc800000006ff */
[----:B------:R-:W1:Y:S02]  /*35f0*/  SYNCS.PHASECHK.TRANS64.TRYWAIT P1, [R0+URZ+0x1a0], R4 ;  /* 0x0001a004000075a7 */ /* 0x000e6400080211ff */
[----:B-1----:R-:W-:Y:S05]  /*3600*/  @!P1 BRA `(.L_x_65) ;  /* 0x0000006c005c9947 */ /* 0x002fea0003800000 */
.L_x_198:
[C---:B-1----:R-:W-:Y:S01]  /*3610*/  LEA R4, R11.reuse, UR45, 0x4 ;  /* 0x0000002d0b047c11 */ /* 0x042fe2000f8e20ff */
[----:B------:R-:W-:Y:S01]  /*3620*/  VIADD R0, R0, 0x1b0 ;  /* 0x000001b000007836 */ /* 0x000fe20000000000 */
[----:B------:R-:W-:Y:S01]  /*3630*/  SEL R8, R8, RZ, P0 ;  /* 0x000000ff08087207 */ /* 0x000fe20000000000 */
[----:B------:R-:W-:-:S03]  /*3640*/  VIADD R11, R11, 0x1 ;  /* 0x000000010b0b7836 */ /* 0x000fc60000000000 */
[----:B------:R-:W1:Y:S01]  /*3650*/  LDS.128 R4, [R4+0x210] ;  /* 0x0002100004047984 */ /* 0x000e620000000c00 */
[----:B------:R-:W-:Y:S02]  /*3660*/  PRMT R0, RZ, 0x654, R0 ;  /* 0x00000654ff007816 */ /* 0x000fe40000000000 */
[C---:B------:R-:W-:Y:S01]  /*3670*/  ISETP.NE.AND P1, PT, R11.reuse, 0x2, PT ;  /* 0x000000020b00780c */ /* 0x040fe20003f25270 */
[----:B------:R-:W-:Y:S01]  /*3680*/  @!PT LDS RZ, [RZ] ;  /* 0x00000000fffff984 */ /* 0x000fe20000000800 */
[----:B------:R-:W-:Y:S01]  /*3690*/  @!PT LDS RZ, [RZ] ;  /* 0x00000000fffff984 */ /* 0x000fe20000000800 */
[----:B------:R-:W-:Y:S01]  /*36a0*/  @!PT LDS RZ, [RZ] ;  /* 0x00000000fffff984 */ /* 0x000fe20000000800 */
[----:B------:R-:W-:Y:S01]  /*36b0*/  @!PT LDS RZ, [RZ] ;  /* 0x00000000fffff984 */ /* 0x000fe20000000800 */
[----:B------:R2:W-:Y:S06]  /*36c0*/  MEMBAR.ALL.CTA ;  /* 0x0000000000007992 */ /* 0x0005ec0000008000 */
[----:B--2---:R-:W2:Y:S01]  /*36d0*/  FENCE.VIEW.ASYNC.S ;  /* 0x00000000000073c6 */ /* 0x004ea20000000000 */
[----:B------:R-:W-:Y:S01]  /*36e0*/  SEL R11, R11, RZ, P1 ;  /* 0x000000ff0b0b7207 */ /* 0x000fe20000800000 */
[----:B--2---:R2:W-:Y:S01]  /*36f0*/  SYNCS.ARRIVE.TRANS64.RED.A1T0 RZ, [R0+URZ], RZ ;  /* 0x000000ff00ff79a7 */ /* 0x0045e200081004ff */
[----:B-1----:R-:W-:-:S02]  /*3700*/  LOP3.LUT P3, RZ, R6, 0x1, RZ, 0xc0, !PT ;  /* 0x0000000106ff7812 */ /* 0x002fc4000786c0ff */
[----:B------:R-:W-:-:S04]  /*3710*/  SEL R4, RZ, 0x1, P1 ;  /* 0x00000001ff047807 */ /* 0x000fc80000800000 */
[----:B------:R-:W-:Y:S02]  /*3720*/  LOP3.LUT R10, R10, R4, RZ, 0x3c, !PT ;  /* 0x000000040a0a7212 */ /* 0x000fe400078e3cff */
[----:B--2---:R-:W-:-:S04]  /*3730*/  SEL R0, RZ, 0x1, P0 ;  /* 0x00000001ff007807 */ /* 0x004fc80000000000 */
[----:B------:R-:W-:Y:S01]  /*3740*/  LOP3.LUT R9, R9, R0, RZ, 0x3c, !PT ;  /* 0x0000000009097212 */ /* 0x000fe200078e3cff */
[----:B------:R-:W-:Y:S06]  /*3750*/  @P3 BRA `(.L_x_66) ;  /* 0xfffffffc002c3947 */ /* 0x000fec000383ffff */
[----:B------:R-:W-:Y:S01]  /*3760*/  ULEA UR5, UR6, UR45, 0x3 ;  /* 0x0000002d06057291 */ /* 0x000fe2000f8e18ff */
[----:B------:R-:W-:-:S08]  /*3770*/  SHF.L.U32 R2, R12, 0x1f, RZ ;  /* 0x0000001f0c027819 */ /* 0x000fd000000006ff */
[----:B------:R-:W1:Y:S02]  /*3780*/  SYNCS.PHASECHK.TRANS64 P0, [UR5+0x1b0], R2 ;  /* 0x0001b002ff0075a7 */ /* 0x000e640008001005 */
[----:B-1----:R-:W-:Y:S05]  /*3790*/  @P0 BRA `(.L_x_67) ;  /* 0x0000000000080947 */ /* 0x002fea0003800000 */
[----:B------:R-:W1:Y:S02]  /*37a0*/  SYNCS.PHASECHK.TRANS64.TRYWAIT P0, [UR5+0x1b0], R2 ;  /* 0x0001b002ff0075a7 */ /* 0x000e640008001105 */
[----:B-1----:R-:W-:Y:S05]  /*37b0*/  @!P0 BRA `(.L_x_68) ;  /* 0x0000006c00048947 */ /* 0x002fea0003800000 */
.L_x_67:
[----:B------:R-:W-:-:S04]  /*37c0*/  UIADD3 UR4, UPT, UPT, UR6, 0x1, URZ ;  /* 0x0000000106047890 */ /* 0x000fc8000fffe0ff */
[----:B------:R-:W-:-:S04]  /*37d0*/  UISETP.NE.AND UP0, UPT, UR4, 0x2, UPT ;  /* 0x000000020400788c */ /* 0x000fc8000bf05270 */
[----:B------:R-:W-:Y:S02]  /*37e0*/  USEL UR7, URZ, 0x1, UP0 ;  /* 0x00000001ff077887 */ /* 0x000fe40008000000 */
[----:B------:R-:W-:-:S04]  /*37f0*/  USEL UR4, UR4, URZ, UP0 ;  /* 0x000000ff04047287 */ /* 0x000fc80008000000 */
[----:B------:R-:W-:Y:S01]  /*3800*/  ULEA UR4, UR4, UR45, 0x3 ;  /* 0x0000002d04047291 */ /* 0x000fe2000f8e18ff */
[----:B-1----:R-:W-:-:S04]  /*3810*/  LOP3.LUT R2, R12, UR7, RZ, 0x3c, !PT ;  /* 0x000000070c027c12 */ /* 0x002fc8000f8e3cff */
[----:B------:R-:W-:-:S04]  /*3820*/  SHF.L.U32 R0, R2, 0x1f, RZ ;  /* 0x0000001f02007819 */ /* 0x000fc800000006ff */
[----:B------:R-:W1:Y:S02]  /*3830*/  SYNCS.PHASECHK.TRANS64 P0, [UR4+0x1b0], R0 ;  /* 0x0001b000ff0075a7 */ /* 0x000e640008001004 */
[----:B-1----:R-:W-:Y:S05]  /*3840*/  @P0 EXIT ;  /* 0x000000000000094d */ /* 0x002fea0003800000 */
[----:B------:R-:W-:Y:S02]  /*3850*/  SHF.L.U32 R2, R2, 0x1f, RZ ;  /* 0x0000001f02027819 */ /* 0x000fe400000006ff */
[----:B------:R-:W-:-:S07]  /*3860*/  MOV R0, UR4 ;  /* 0x0000000400007c02 */ /* 0x000fce0008000f00 */
.L_x_69:
[----:B-1----:R1:W2:Y:S02]  /*3870*/  SYNCS.PHASECHK.TRANS64.TRYWAIT P0, [R0+URZ+0x1b0], R2 ;  /* 0x0001b002000075a7 */ /* 0x0022a400080011ff */
[----:B--2---:R-:W-:Y:S05]  /*3880*/  @!P0 NANOSLEEP.SYNCS 0x989680 ;  /* 0x009896800000895d */ /* 0x004fea0003900000 */
[----:B------:R-:W2:Y:S02]  /*3890*/  @!P0 SYNCS.PHASECHK.TRANS64 P0, [R0+URZ+0x1b0], R2 ;  /* 0x0001b002000085a7 */ /* 0x000ea400080010ff */
[----:B--2---:R-:W-:Y:S05]  /*38a0*/  @P0 EXIT ;  /* 0x000000000000094d */ /* 0x004fea0003800000 */
[----:B------:R-:W-:Y:S05]  /*38b0*/  BRA `(.L_x_69) ;  /* 0xfffffffc00ec7947 */ /* 0x000fea000383ffff */
.L_x_62:
[----:B------:R-:W-:-:S09]  /*38c0*/  UISETP.NE.AND UP1, UPT, UR10, URZ, UPT ;  /* 0x000000ff0a00728c */ /* 0x000fd2000bf25270 */
[----:B------:R-:W-:Y:S05]  /*38d0*/  BRA.U UP1, `(.L_x_70) ;  /* 0x0000000d01747547 */ /* 0x000fea000b800000 */
[----:B------:R-:W-:Y:S01]  /*38e0*/  UMOV UR4, 0x40 ;  /* 0x0000004000047882 */ /* 0x000fe20000000000 */
[----:B------:R-:W-:Y:S01]  /*38f0*/  NOP ;  /* 0x0000000000007918 */ /* 0x000fe20000000000 */
[----:B------:R-:W-:Y:S01]  /*3900*/  ULEA UR4, UR45, UR4, 0x18 ;  /* 0x000000042d047291 */ /* 0x000fe2000f8ec0ff */
[----:B------:R-:W-:Y:S02]  /*3910*/  UMOV UR5, 0x400 ;  /* 0x0000040000057882 */ /* 0x000fe40000000000 */
[----:B------:R-:W-:-:S06]  /*3920*/  ULEA UR45, UR45, UR5, 0x18 ;  /* 0x000000052d2d7291 */ /* 0x000fcc000f8ec0ff */
[----:B------:R-:W1:Y:S02]  /*3930*/  LDS.U8 R0, [UR4+0x1c] ;  /* 0x00001c04ff007984 */ /* 0x000e640008000000 */
[----:B-1----:R-:W-:-:S13]  /*3940*/  ISETP.NE.AND P0, PT, R0, RZ, PT ;  /* 0x000000ff0000720c */ /* 0x002fda0003f05270 */
[----:B------:R-:W-:Y:S05]  /*3950*/  @P0 BRA `(.L_x_71) ;  /* 0x0000000000580947 */ /* 0x000fea0003800000 */
[----:B------:R-:W-:-:S13]  /*3960*/  ELECT P0, URZ, PT ;  /* 0x0000000000ff782f */ /* 0x000fda0003800000 */
[----:B------:R-:W-:Y:S05]  /*3970*/  @!P0 BRA `(.L_x_72) ;  /* 0x0000000000608947 */ /* 0x000fea0003800000 */
[----:B------:R-:W-:Y:S01]  /*3980*/  UMOV UR5, 0x10 ;  /* 0x0000001000057882 */ /* 0x000fe20000000000 */
[----:B------:R-:W-:Y:S01]  /*3990*/  HFMA2 R0, -RZ, RZ, 0, 5.9604644775390625e-08 ;  /* 0x00000001ff007431 */ /* 0x000fe200000001ff */
[----:B------:R-:W-:-:S03]  /*39a0*/  MOV R2, 0xffff ;  /* 0x0000ffff00027802 */ /* 0x000fc60000000f00 */
[----:B------:R-:W-:Y:S04]  /*39b0*/  DEPBAR.LE SB1, 0x36 ;  /* 0x00009d800000791a */ /* 0x000fe80000000000 */
[----:B------:R-:W1:Y:S02]  /*39c0*/  UTCATOMSWS.FIND_AND_SET.ALIGN UP0, UR5, UR5 ;  /* 0x00000005000575e3 */ /* 0x000e640008000800 */
[----:B-1----:R-:W-:Y:S01]  /*39d0*/  MOV R3, UR5 ;  /* 0x0000000500037c02 */ /* 0x002fe20008000f00 */
[----:B------:R-:W-:Y:S06]  /*39e0*/  BRA.U UP0, `(.L_x_73) ;  /* 0x0000000100187547 */ /* 0x000fec000b800000 */
.L_x_74:
[----:B------:R-:W-:Y:S05]  /*39f0*/  NANOSLEEP 0x64 ;  /* 0x000000640000795d */ /* 0x000fea0003800000 */
[----:B------:R-:W-:-:S05]  /*3a00*/  UMOV UR5, 0x10 ;  /* 0x0000001000057882 */ /* 0x000fca0000000000 */
[----:B------:R-:W-:Y:S04]  /*3a10*/  DEPBAR.LE SB1, 0x36 ;  /* 0x00009d800000791a */ /* 0x000fe80000000000 */
[----:B------:R-:W1:Y:S02]  /*3a20*/  UTCATOMSWS.FIND_AND_SET.ALIGN UP0, UR5, UR5 ;  /* 0x00000005000575e3 */ /* 0x000e640008000800 */
[----:B-1----:R-:W-:Y:S01]  /*3a30*/  MOV R3, UR5 ;  /* 0x0000000500037c02 */ /* 0x002fe20008000f00 */
[----:B------:R-:W-:Y:S05]  /*3a40*/  BRA.U !UP0, `(.L_x_74) ;  /* 0xfffffffd08e87547 */ /* 0x000fea000b83ffff */
.L_x_73:
[-C--:B------:R-:W-:Y:S02]  /*3a50*/  SHF.L.U32 R2, R2, R3.reuse, RZ ;  /* 0x0000000302027219 */ /* 0x080fe400000006ff */
[----:B------:R-:W-:Y:S01]  /*3a60*/  SHF.L.U32 R0, R0, R3, RZ ;  /* 0x0000000300007219 */ /* 0x000fe200000006ff */
[----:B------:R-:W-:Y:S02]  /*3a70*/  IMAD.SHL.U32 R3, R3, 0x20, RZ ;  /* 0x0000002003037824 */ /* 0x000fe400078e00ff */
[----:B------:R1:W-:Y:S04]  /*3a80*/  ATOMS.OR RZ, [UR4+0x14], R2 ;  /* 0x00001402ffff798c */ /* 0x0003e8000b000004 */
[----:B------:R1:W-:Y:S04]  /*3a90*/  ATOMS.OR RZ, [UR4+0x18], R0 ;  /* 0x00001800ffff798c */ /* 0x0003e8000b000004 */
[----:B------:R1:W-:Y:S01]  /*3aa0*/  STS [UR45+0x230], R3 ;  /* 0x00023003ff007988 */ /* 0x0003e2000800082d */
[----:B------:R-:W-:Y:S05]  /*3ab0*/  BRA `(.L_x_72) ;  /* 0x0000000000107947 */ /* 0x000fea0003800000 */
.L_x_71:
[----:B------:R-:W-:Y:S02]  /*3ac0*/  MOV R0, 0xffffffff ;  /* 0xffffffff00007802 */ /* 0x000fe40000000f00 */
[----:B------:R-:W-:-:S03]  /*3ad0*/  MOV R2, 0x3b00 ;  /* 0x00003b0000027802 */ /* 0x000fc60000000f00 */
[----:B------:R1:W-:Y:S04]  /*3ae0*/  STS [UR45+0x230], R0 ;  /* 0x00023000ff007988 */ /* 0x0003e8000800082d */
[----:B-1-3-5:R-:W-:Y:S05]  /*3af0*/  CALL.REL.NOINC `($__internal_1_$__cuda_sm10x_tcgen05_guardrail_trap_phase_invalid_during_alloc) ;  /* 0x00000070001c7944 */ /* 0x02afea0003c00000 */
.L_x_72:
[----:B------:R-:W-:Y:S05]  /*3b00*/  WARPSYNC.ALL ;  /* 0x0000000000007948 */ /* 0x000fea0003800000 */
[----:B------:R-:W2:Y:S01]  /*3b10*/  S2UR UR7, SR_CgaCtaId ;  /* 0x00000000000779c3 */ /* 0x000ea20000008800 */
[----:B------:R-:W-:Y:S01]  /*3b20*/  UMOV UR4, 0x400 ;  /* 0x0000040000047882 */ /* 0x000fe20000000000 */
[----:B------:R-:W-:-:S06]  /*3b30*/  NOP ;  /* 0x0000000000007918 */ /* 0x000fcc0000000000 */
[----:B------:R-:W-:Y:S06]  /*3b40*/  BAR.ARV 0x6, 0xa0 ;  /* 0x0182800000007b1d */ /* 0x000fec0000002000 */
[----:B------:R-:W4:Y:S01]  /*3b50*/  LDCU UR8, c[0x0][0x38c] ;  /* 0x00007180ff0877ac */ /* 0x000f220008000800 */
[----:B------:R-:W-:Y:S01]  /*3b60*/  IMAD.MOV.U32 R11, RZ, RZ, 0x1 ;  /* 0x00000001ff0b7424 */ /* 0x000fe200078e00ff */
[----:B------:R-:W-:Y:S01]  /*3b70*/  CS2R R8, SRZ ;  /* 0x0000000000087805 */ /* 0x000fe2000001ff00 */
[----:B------:R-:W-:Y:S01]  /*3b80*/  IMAD.MOV.U32 R10, RZ, RZ, RZ ;  /* 0x000000ffff0a7224 */ /* 0x000fe200078e00ff */
[----:B------:R-:W-:Y:S01]  /*3b90*/  UMOV UR21, URZ ;  /* 0x000000ff00157c82 */ /* 0x000fe20008000000 */
[----:B------:R-:W-:Y:S01]  /*3ba0*/  UMOV UR20, URZ ;  /* 0x000000ff00147c82 */ /* 0x000fe20008000000 */
[----:B--2---:R-:W-:Y:S01]  /*3bb0*/  ULEA UR7, UR7, UR4, 0x18 ;  /* 0x0000000407077291 */ /* 0x004fe2000f8ec0ff */
[----:B------:R-:W2:Y:S03]  /*3bc0*/  LDCU UR4, c[0x0][0x38c] ;  /* 0x00007180ff0477ac */ /* 0x000ea60008000800 */
[----:B------:R-:W-:-:S02]  /*3bd0*/  UIADD3 UR12, UPT, UPT, UR7, 0x8600, URZ ;  /* 0x00008600070c7890 */ /* 0x000fc4000fffe0ff */
[----:B------:R-:W-:-:S03]  /*3be0*/  UIADD3 UR13, UPT, UPT, UR7, 0x1d600, URZ ;  /* 0x0001d600070d7890 */ /* 0x000fc6000fffe0ff */
[----:B-1----:R-:W1:Y:S01]  /*3bf0*/  LDS R0, [UR7+0x230] ;  /* 0x00023007ff007984 */ /* 0x002e620008000800 */
[----:B------:R-:W-:Y:S02]  /*3c00*/  UIADD3 UR14, UPT, UPT, UR7, 0x32600, URZ ;  /* 0x00032600070e7890 */ /* 0x000fe4000fffe0ff */
[----:B------:R-:W-:Y:S02]  /*3c10*/  UIADD3 UR15, UPT, UPT, UR7, 0x35000, URZ ;  /* 0x00035000070f7890 */ /* 0x000fe4000fffe0ff */
[----:B------:R-:W-:Y:S02]  /*3c20*/  USHF.R.U32.HI UR12, URZ, 0x4, UR12 ;  /* 0x00000004ff0c7899 */ /* 0x000fe4000801160c */
[----:B------:R-:W-:Y:S02]  /*3c30*/  USHF.R.U32.HI UR13, URZ, 0x4, UR13 ;  /* 0x00000004ff0d7899 */ /* 0x000fe4000801160d */
[----:B------:R-:W-:Y:S02]  /*3c40*/  USHF.R.U32.HI UR14, URZ, 0x4, UR14 ;  /* 0x00000004ff0e7899 */ /* 0x000fe4000801160e */
[----:B--2---:R-:W-:-:S02]  /*3c50*/  UIADD3 UR4, UPT, UPT, UR4, 0x3f, URZ ;  /* 0x0000003f04047890 */ /* 0x004fc4000fffe0ff */
[----:B------:R-:W-:Y:S02]  /*3c60*/  USHF.R.U32.HI UR15, URZ, 0x4, UR15 ;  /* 0x00000004ff0f7899 */ /* 0x000fe4000801160f */
[----:B------:R-:W-:Y:S02]  /*3c70*/  USHF.R.S32.HI UR6, URZ, 0x1f, UR4 ;  /* 0x0000001fff067899 */ /* 0x000fe40008011404 */
[----:B------:R-:W-:Y:S02]  /*3c80*/  ULOP3.LUT UR12, UR12, 0x3fff, URZ, 0xc0, !UPT ;  /* 0x00003fff0c0c7892 */ /* 0x000fe4000f8ec0ff */
[----:B------:R-:W-:Y:S02]  /*3c90*/  ULEA.HI UR6, UR6, UR4, URZ, 0x6 ;  /* 0x0000000406067291 */ /* 0x000fe4000f8f30ff */
[----:B------:R-:W-:Y:S02]  /*3ca0*/  ULOP3.LUT UR13, UR13, 0x3fff, URZ, 0xc0, !UPT ;  /* 0x00003fff0d0d7892 */ /* 0x000fe4000f8ec0ff */
[----:B------:R-:W-:-:S02]  /*3cb0*/  USHF.R.S32.HI UR6, URZ, 0x6, UR6 ;  /* 0x00000006ff067899 */ /* 0x000fc40008011406 */
[----:B------:R-:W-:Y:S02]  /*3cc0*/  ULOP3.LUT UR14, UR14, 0x3fff, URZ, 0xc0, !UPT ;  /* 0x00003fff0e0e7892 */ /* 0x000fe4000f8ec0ff */
[----:B------:R-:W-:Y:S02]  /*3cd0*/  UISETP.LT.AND UP0, UPT, UR6, 0x1, UPT ;  /* 0x000000010600788c */ /* 0x000fe4000bf01270 */
[----:B------:R-:W-:Y:S02]  /*3ce0*/  ULOP3.LUT UR15, UR15, 0x3fff, URZ, 0xc0, !UPT ;  /* 0x00003fff0f0f7892 */ /* 0x000fe4000f8ec0ff */
[----:B------:R-:W-:Y:S02]  /*3cf0*/  USEL UR11, UR6, 0x1, !UP0 ;  /* 0x00000001060b7887 */ /* 0x000fe4000c000000 */
[----:B------:R-:W-:Y:S02]  /*3d00*/  ULOP3.LUT UR12, UR12, 0x10000, URZ, 0xfc, !UPT ;  /* 0x000100000c0c7892 */ /* 0x000fe4000f8efcff */
[----:B------:R-:W-:-:S02]  /*3d10*/  ULOP3.LUT UR13, UR13, 0x10000, URZ, 0xfc, !UPT ;  /* 0x000100000d0d7892 */ /* 0x000fc4000f8efcff */
[----:B------:R-:W-:Y:S02]  /*3d20*/  ULOP3.LUT UR14, UR14, 0x10000, URZ, 0xfc, !UPT ;  /* 0x000100000e0e7892 */ /* 0x000fe4000f8efcff */
[----:B------:R-:W-:Y:S01]  /*3d30*/  ULOP3.LUT UR15, UR15, 0x10000, URZ, 0xfc, !UPT ;  /* 0x000100000f0f7892 */ /* 0x000fe2000f8efcff */
[----:B-1----:R-:W-:Y:S01]  /*3d40*/  R2UR UR22, R0 ;  /* 0x00000000001672ca */ /* 0x002fe200000e0000 */
[----:B------:R-:W-:Y:S02]  /*3d50*/  UIADD3 UR11, UPT, UPT, -UR11, URZ, URZ ;  /* 0x000000ff0b0b7290 */ /* 0x000fe4000fffe1ff */
[----:B----4-:R-:W-:-:S10]  /*3d60*/  UISETP.GE.AND UP3, UPT, UR8, 0x1, UPT ;  /* 0x000000010800788c */ /* 0x010fd4000bf66270 */
[----:B------:R-:W-:Y:S02]  /*3d70*/  UIADD3 UR5, UPT, UPT, UR22, 0x104, URZ ;  /* 0x0000010416057890 */ /* 0x000fe4000fffe0ff */
[----:B------:R-:W-:Y:S02]  /*3d80*/  UIADD3 UR4, UPT, UPT, UR22, 0x100, URZ ;  /* 0x0000010016047890 */ /* 0x000fe4000fffe0ff */
[----:B------:R-:W-:Y:S02]  /*3d90*/  USHF.R.U32.HI UR24, URZ, 0x1a, UR5 ;  /* 0x0000001aff187899 */ /* 0x000fe40008011605 */
[----:B------:R-:W-:Y:S02]  /*3da0*/  USHF.R.U32.HI UR25, URZ, 0x11, UR4 ;  /* 0x00000011ff197899 */ /* 0x000fe40008011604 */
[----:B------:R-:W-:Y:S02]  /*3db0*/  ULOP3.LUT UR24, UR24, 0x30, URZ, 0xc0, !UPT ;  /* 0x0000003018187892 */ /* 0x000fe4000f8ec0ff */
[----:B------:R-:W-:-:S02]  /*3dc0*/  ULOP3.LUT UR25, UR25, 0x6000, URZ, 0xc0, !UPT ;  /* 0x0000600019197892 */ /* 0x000fc4000f8ec0ff */
[----:B------:R-:W-:Y:S02]  /*3dd0*/  ULOP3.LUT UR24, UR24, 0x480, URZ, 0xfc, !UPT ;  /* 0x0000048018187892 */ /* 0x000fe4000f8efcff */
[----:B------:R-:W-:-:S04]  /*3de0*/  ULOP3.LUT UR25, UR25, 0x820, URZ, 0xfc, !UPT ;  /* 0x0000082019197892 */ /* 0x000fc8000f8efcff */
[----:B------:R-:W-:-:S03]  /*3df0*/  UPRMT UR25, UR24, 0x5410, UR25 ;  /* 0x0000541018197896 */ /* 0x000fc60008000019 */
[----:B------:R-:W-:-:S09]  /*3e00*/  UMOV UR24, URZ ;  /* 0x000000ff00187c82 */ /* 0x000fd20008000000 */
.L_x_81:
[----:B------:R-:W-:Y:S02]  /*3e10*/  LEA R0, R10, UR7, 0x3 ;  /* 0x000000070a007c11 */ /* 0x000fe4000f8e18ff */
[----:B------:R-:W-:Y:S02]  /*3e20*/  SHF.L.U32 R2, R9, 0x1f, RZ ;  /* 0x0000001f09027819 */ /* 0x000fe400000006ff */
[----:B------:R-:W-:Y:S01]  /*3e30*/  PLOP3.LUT P0, PT, PT, PT, UP3, 0x80, 0x8 ;  /* 0x000000000008781c */ /* 0x000fe20003f0f038 */
[----:B------:R-:W-:Y:S01]  /*3e40*/  VIADD R3, R0, 0x1b0 ;  /* 0x000001b000037836 */ /* 0x000fe20000000000 */
[----:B-1----:R-:W1:Y:S02]  /*3e50*/  SYNCS.PHASECHK.TRANS64.TRYWAIT P1, [R0+URZ+0x1a0], R2 ;  /* 0x0001a002000075a7 */ /* 0x002e6400080211ff */
[----:B-1--4-:R-:W-:Y:S09]  /*3e60*/  @!P1 BRA `(.L_x_75) ;  /* 0x0000006400709947 */ /* 0x012ff20003800000 */
.L_x_200:
[----:B------:R-:W-:Y:S01]  /*3e70*/  LEA R4, R10, UR7, 0x4 ;  /* 0x000000070a047c11 */ /* 0x000fe2000f8e20ff */
[----:B------:R-:W-:Y:S01]  /*3e80*/  @UP3 ULEA UR8, UR20, UR7, 0x3 ;  /* 0x0000000714083291 */ /* 0x000fe2000f8e18ff */
[----:B------:R-:W-:Y:S01]  /*3e90*/  PLOP3.LUT P2, PT, PT, PT, PT, 0x80, 0x8 ;  /* 0x000000000008781c */ /* 0x000fe20003f4f070 */
[----:B------:R-:W-:Y:S01]  /*3ea0*/  ULEA UR10, UR21, UR7, 0x3 ;  /* 0x00000007150a7291 */ /* 0x000fe2000f8e18ff */
[----:B------:R-:W-:Y:S02]  /*3eb0*/  PRMT R3, RZ, 0x654, R3 ;  /* 0x00000654ff037816 */ /* 0x000fe40000000003 */
[----:B------:R-:W2:Y:S01]  /*3ec0*/  LDS.128 R4, [R4+0x210] ;  /* 0x0002100004047984 */ /* 0x000ea20000000c00 */
[----:B-1----:R-:W-:Y:S02]  /*3ed0*/  @P0 SHF.L.U32 R2, R8, 0x1f, RZ ;  /* 0x0000001f08020819 */ /* 0x002fe400000006ff */
[----:B------:R-:W-:Y:S01]  /*3ee0*/  SHF.L.U32 R0, R11, 0x1f, RZ ;  /* 0x0000001f0b007819 */ /* 0x000fe200000006ff */
[----:B------:R-:W-:Y:S01]  /*3ef0*/  @!PT LDS RZ, [RZ] ;  /* 0x00000000fffff984 */ /* 0x000fe20000000800 */
[----:B------:R-:W-:Y:S01]  /*3f00*/  @!PT LDS RZ, [RZ] ;  /* 0x00000000fffff984 */ /* 0x000fe20000000800 */
[----:B------:R-:W-:Y:S01]  /*3f10*/  @!PT LDS RZ, [RZ] ;  /* 0x00000000fffff984 */ /* 0x000fe20000000800 */
[----:B------:R-:W-:Y:S01]  /*3f20*/  @!PT LDS RZ, [RZ] ;  /* 0x00000000fffff984 */ /* 0x000fe20000000800 */
[----:B------:R1:W-:Y:S06]  /*3f30*/  MEMBAR.ALL.CTA ;  /* 0x0000000000007992 */ /* 0x0003ec0000008000 */
[----:B-1----:R-:W1:Y:S02]  /*3f40*/  FENCE.VIEW.ASYNC.S ;  /* 0x00000000000073c6 */ /* 0x002e640000000000 */
[----:B-1----:R1:W-:Y:S01]  /*3f50*/  SYNCS.ARRIVE.TRANS64.RED.A1T0 RZ, [R3+URZ], RZ ;  /* 0x000000ff03ff79a7 */ /* 0x0023e200081004ff */
[----:B------:R1:W4:Y:S01]  /*3f60*/  @P0 SYNCS.PHASECHK.TRANS64.TRYWAIT P2, [UR8], R2 ;  /* 0x00000002ff0005a7 */ /* 0x0003220008041108 */
[----:B--2---:R-:W-:Y:S01]  /*3f70*/  LOP3.LUT P1, RZ, R6, 0x1, RZ, 0xc0, !PT ;  /* 0x0000000106ff7812 */ /* 0x004fe2000782c0ff */
[----:B------:R-:W2:Y:S02]  /*3f80*/  SYNCS.PHASECHK.TRANS64.TRYWAIT P0, [UR10+0x1d0], R0 ;  /* 0x0001d000ff0075a7 */ /* 0x000ea4000800110a */
[----:B-12-4-:R-:W-:Y:S10]  /*3f90*/  @!P0 BRA `(.L_x_76) ;  /* 0x0000006400388947 */ /* 0x016ff40003800000 */
.L_x_202:
[----:B------:R-:W-:Y:S01]  /*3fa0*/  IADD3 R10, PT, PT, R10, 0x1, RZ ;  /* 0x000000010a0a7810 */ /* 0x000fe20007ffe0ff */
[----:B------:R-:W-:Y:S06]  /*3fb0*/  BRA.U !UP3, `(.L_x_77) ;  /* 0x000000010ba47547 */ /* 0x000fec000b800000 */
[----:B------:R-:W-:Y:S01]  /*3fc0*/  ULEA UR9, UR21, UR22, 0x7 ;  /* 0x0000001615097291 */ /* 0x000fe2000f8e38ff */
[----:B------:R-:W-:Y:S01]  /*3fd0*/  UMOV UR19, URZ ;  /* 0x000000ff00137c82 */ /* 0x000fe20008000000 */
[----:B------:R-:W-:Y:S01]  /*3fe0*/  UMOV UR18, UR11 ;  /* 0x0000000b00127c82 */ /* 0x000fe20008000000 */
[----:B------:R-:W-:Y:S01]  /*3ff0*/  UMOV UR17, UR6 ;  /* 0x0000000600117c82 */ /* 0x000fe20008000000 */
[----:B------:R-:W-:-:S08]  /*4000*/  UMOV UR16, UR20 ;  /* 0x0000001400107c82 */ /* 0x000fd00008000000 */
.L_x_80:
[----:B------:R-:W-:Y:S02]  /*4010*/  UIADD3 UR18, UPT, UPT, UR18, 0x1, URZ ;  /* 0x0000000112127890 */ /* 0x000fe4000fffe0ff */
[----:B--2---:R-:W-:Y:S02]  /*4020*/  ULEA UR8, UR16, UR7, 0x3 ;  /* 0x0000000710087291 */ /* 0x004fe4000f8e18ff */
[----:B------:R-:W-:Y:S01]  /*4030*/  UISETP.NE.AND UP0, UPT, UR18, URZ, UPT ;  /* 0x000000ff1200728c */ /* 0x000fe2000bf05270 */
[----:B----4-:R-:W-:Y:S10]  /*4040*/  @P2 BRA `(.L_x_78) ;  /* 0x00000000000c2947 */ /* 0x010ff40003800000 */
[----:B-1----:R-:W-:Y:S04]  /*4050*/  SHF.L.U32 R2, R8, 0x1f, RZ ;  /* 0x0000001f08027819 */ /* 0x002fe800000006ff */
[----:B------:R-:W1:Y:S02]  /*4060*/  SYNCS.PHASECHK.TRANS64.TRYWAIT P0, [UR8], R2 ;  /* 0x00000002ff0075a7 */ /* 0x000e640008001108 */
[----:B-1----:R-:W-:Y:S05]  /*4070*/  @!P0 BRA `(.L_x_79) ;  /* 0x0000006400188947 */ /* 0x002fea0003800000 */
.L_x_78:
[----:B------:R-:W-:Y:S01]  /*4080*/  UISETP.NE.AND UP1, UPT, UR17, 0x1, UPT ;  /* 0x000000011100788c */ /* 0x000fe2000bf25270 */
[----:B------:R-:W-:Y:S01]  /*4090*/  PLOP3.LUT P2, PT, PT, PT, PT, 0x80, 0x8 ;  /* 0x000000000008781c */ /* 0x000fe20003f4f070 */
[----:B------:R-:W-:Y:S02]  /*40a0*/  UIADD3 UR20, UPT, UPT, UR16, 0x1, URZ ;  /* 0x0000000110147890 */ /* 0x000fe4000fffe0ff */
[----:B------:R-:W-:Y:S02]  /*40b0*/  ULEA UR30, UR16, UR14, 0x5 ;  /* 0x0000000e101e7291 */ /* 0x000fe4000f8e28ff */
[----:B------:R-:W-:Y:S01]  /*40c0*/  UISETP.NE.AND UP2, UPT, UR20, 0x15, UPT ;  /* 0x000000151400788c */ /* 0x000fe2000bf45270 */
[----:B------:R-:W-:Y:S01]  /*40d0*/  PLOP3.LUT P0, PT, PT, PT, UP1, 0x80, 0x8 ;  /* 0x000000000008781c */ /* 0x000fe20003f0f018 */
[----:B------:R-:W-:Y:S02]  /*40e0*/  ULEA UR28, UR16, UR15, 0x5 ;  /* 0x0000000f101c7291 */ /* 0x000fe4000f8e28ff */
[----:B------:R-:W-:Y:S02]  /*40f0*/  USEL UR26, URZ, 0x1, UP2 ;  /* 0x00000001ff1a7887 */ /* 0x000fe40009000000 */
[----:B------:R-:W-:Y:S02]  /*4100*/  USEL UR20, UR20, URZ, UP2 ;  /* 0x000000ff14147287 */ /* 0x000fe40009000000 */
[----:B------:R-:W-:Y:S02]  /*4110*/  ULEA UR32, UR16, UR12, 0x8 ;  /* 0x0000000c10207291 */ /* 0x000fe4000f8e40ff */
[----:B------:R-:W-:Y:S01]  /*4120*/  @UP1 ULEA UR23, UR20, UR7, 0x3 ;  /* 0x0000000714171291 */ /* 0x000fe2000f8e18ff */
[----:B------:R-:W-:Y:S01]  /*4130*/  LOP3.LUT R8, R8, UR26, RZ, 0x3c, !PT ;  /* 0x0000001a08087c12 */ /* 0x000fe2000f8e3cff */
[----:B------:R-:W-:Y:S02]  /*4140*/  UISETP.NE.U32.AND UP1, UPT, UR19, URZ, UPT ;  /* 0x000000ff1300728c */ /* 0x000fe4000bf25070 */
[----:B------:R-:W-:Y:S01]  /*4150*/  ULEA UR26, UR16, UR13, 0x8 ;  /* 0x0000000d101a7291 */ /* 0x000fe2000f8e40ff */
[----:B-1----:R-:W-:Y:S01]  /*4160*/  @P0 SHF.L.U32 R0, R8, 0x1f, RZ ;  /* 0x0000001f08000819 */ /* 0x002fe200000006ff */
[----:B------:R-:W-:Y:S01]  /*4170*/  UIADD3 UR8, UPT, UPT, UR8, 0xa8, URZ ;  /* 0x000000a808087890 */ /* 0x000fe2000fffe0ff */
[----:B------:R-:W-:Y:S02]  /*4180*/  UMOV UR31, 0x4008 ;  /* 0x00004008001f7882 */ /* 0x000fe40000000000 */
[----:B------:R2:W4:Y:S01]  /*4190*/  @P0 SYNCS.PHASECHK.TRANS64.TRYWAIT P2, [UR23], R0 ;  /* 0x00000000ff0005a7 */ /* 0x0005220008041117 */
[----:B------:R-:W-:Y:S01]  /*41a0*/  UIADD3 UR17, UPT, UPT, UR17, -0x1, URZ ;  /* 0xffffffff11117890 */ /* 0x000fe2000fffe0ff */
[----:B------:R2:W-:Y:S01]  /*41b0*/  UTCCP.T.S.4x32dp128bit tmem[UR22+0x100], gdesc[UR30] ;  /* 0x0001001e160079e7 */ /* 0x0005e20009100000 */
[----:B------:R-:W-:Y:S01]  /*41c0*/  UMOV UR29, 0x4008 ;  /* 0x00004008001d7882 */ /* 0x000fe20000000000 */
[----:B------:R-:W-:Y:S01]  /*41d0*/  UMOV UR27, 0xc0004010 ;  /* 0xc0004010001b7882 */ /* 0x000fe20000000000 */
[----:B------:R2:W-:Y:S01]  /*41e0*/  UTCCP.T.S.4x32dp128bit tmem[UR22+0x104], gdesc[UR28] ;  /* 0x0001041c160079e7 */ /* 0x0005e20009100000 */
[----:B------:R-:W-:Y:S01]  /*41f0*/  UMOV UR33, 0xc0004010 ;  /* 0xc000401000217882 */ /* 0x000fe20000000000 */
[----:B------:R-:W-:Y:S01]  /*4200*/  UMOV UR19, 0x1 ;  /* 0x0000000100137882 */ /* 0x000fe20000000000 */
[----:B------:R2:W-:Y:S01]  /*4210*/  UTCOMMA.4X gdesc[UR32], gdesc[UR26], tmem[UR9], tmem[UR24], idesc[UR25], tmem[UR4], UP1 ;  /* 0x8004181a200075ea */ /* 0x0005e20008800009 */
[----:B------:R2:W-:Y:S01]  /*4220*/  UTCBAR [UR8], URZ ;  /* 0x000000ff080073e9 */ /* 0x0005e200080000ff */
[----:B------:R-:W-:Y:S01]  /*4230*/  UMOV UR16, UR20 ;  /* 0x0000001400107c82 */ /* 0x000fe20008000000 */
[----:B------:R-:W-:Y:S05]  /*4240*/  BRA.U UP0, `(.L_x_80) ;  /* 0xfffffffd00707547 */ /* 0x000fea000b83ffff */
.L_x_77:
[----:B------:R-:W-:Y:S01]  /*4250*/  UIADD3 UR21, UPT, UPT, UR21, 0x1, URZ ;  /* 0x0000000115157890 */ /* 0x000fe2000fffe0ff */
[C---:B------:R-:W-:Y:S01]  /*4260*/  ISETP.NE.AND P0, PT, R10.reuse, 0x2, PT ;  /* 0x000000020a00780c */ /* 0x040fe20003f05270 */
[----:B------:R-:W-:Y:S02]  /*4270*/  UIADD3 UR10, UPT, UPT, UR10, 0x1c0, URZ ;  /* 0x000001c00a0a7890 */ /* 0x000fe4000fffe0ff */
[----:B------:R-:W-:Y:S01]  /*4280*/  UISETP.NE.AND UP0, UPT, UR21, 0x2, UPT ;  /* 0x000000021500788c */ /* 0x000fe2000bf05270 */
[----:B-12---:R-:W-:Y:S02]  /*4290*/  SEL R0, RZ, 0x1, P0 ;  /* 0x00000001ff007807 */ /* 0x006fe40000000000 */
[----:B------:R-:W-:Y:S01]  /*42a0*/  SEL R10, R10, RZ, P0 ;  /* 0x000000ff0a0a7207 */ /* 0x000fe20000000000 */
[----:B------:R-:W-:Y:S01]  /*42b0*/  USEL UR8, URZ, 0x1, UP0 ;  /* 0x00000001ff087887 */ /* 0x000fe20008000000 */
[----:B------:R-:W-:Y:S01]  /*42c0*/  LOP3.LUT R9, R9, R0, RZ, 0x3c, !PT ;  /* 0x0000000009097212 */ /* 0x000fe200078e3cff */
[----:B------:R-:W-:Y:S01]  /*42d0*/  USEL UR21, UR21, URZ, UP0 ;  /* 0x000000ff15157287 */ /* 0x000fe20008000000 */
[----:B------:R1:W-:Y:S03]  /*42e0*/  UTCBAR [UR10], URZ ;  /* 0x000000ff0a0073e9 */ /* 0x0003e600080000ff */
[----:B------:R-:W-:Y:S01]  /*42f0*/  LOP3.LUT R11, R11, UR8, RZ, 0x3c, !PT ;  /* 0x000000080b0b7c12 */ /* 0x000fe2000f8e3cff */
[----:B------:R-:W-:Y:S07]  /*4300*/  @P1 BRA `(.L_x_81) ;  /* 0xfffffff800c01947 */ /* 0x000fee000383ffff */
[----:B------:R-:W2:Y:S01]  /*4310*/  S2UR UR4, SR_CgaCtaId ;  /* 0x00000000000479c3 */ /* 0x000ea20000008800 */
[----:B------:R-:W-:Y:S01]  /*4320*/  ELECT P0, URZ, PT ;  /* 0x0000000000ff782f */ /* 0x000fe20003800000 */
[----:B------:R-:W-:Y:S01]  /*4330*/  IMAD.MOV.U32 R0, RZ, RZ, 0x1 ;  /* 0x00000001ff007424 */ /* 0x000fe200078e00ff */
[----:B------:R-:W-:Y:S01]  /*4340*/  UIADD3 UR7, UPT, UPT, UR7, 0x1d0, URZ ;  /* 0x000001d007077890 */ /* 0x000fe2000fffe0ff */
[----:B------:R-:W-:Y:S01]  /*4350*/  SHF.L.U32 R2, R11, 0x1f, RZ ;  /* 0x0000001f0b027819 */ /* 0x000fe200000006ff */
[----:B------:R-:W-:-:S03]  /*4360*/  UMOV UR5, 0x40 ;  /* 0x0000004000057882 */ /* 0x000fc60000000000 */
[----:B------:R-:W-:Y:S01]  /*4370*/  UVIRTCOUNT.DEALLOC.SMPOOL 0x80 ;  /* 0x000000800000784c */ /* 0x000fe20000000000 */
[----:B--2---:R-:W-:Y:S02]  /*4380*/  ULEA UR4, UR4, UR5, 0x18 ;  /* 0x0000000504047291 */ /* 0x004fe4000f8ec0ff */
[----:B------:R-:W-:-:S07]  /*4390*/  ULEA UR5, UR21, UR7, 0x3 ;  /* 0x0000000715057291 */ /* 0x000fce000f8e18ff */
[----:B------:R2:W-:Y:S02]  /*43a0*/  @P0 STS.U8 [UR4+0x1c], R0 ;  /* 0x00001c00ff000988 */ /* 0x0005e40008000004 */
[----:B------:R-:W3:Y:S02]  /*43b0*/  SYNCS.PHASECHK.TRANS64.TRYWAIT P0, [UR5], R2 ;  /* 0x00000002ff0075a7 */ /* 0x000ee40008001105 */
[----:B--23--:R-:W-:Y:S05]  /*43c0*/  @!P0 BRA `(.L_x_82) ;  /* 0x00000060005c8947 */ /* 0x00cfea0003800000 */
.L_x_205:
[----:B------:R-:W-:-:S04]  /*43d0*/  UIADD3 UR6, UPT, UPT, UR21, 0x1, URZ ;  /* 0x0000000115067890 */ /* 0x000fc8000fffe0ff */
[----:B------:R-:W-:-:S04]  /*43e0*/  UISETP.NE.AND UP0, UPT, UR6, 0x2, UPT ;  /* 0x000000020600788c */ /* 0x000fc8000bf05270 */
[----:B------:R-:W-:Y:S02]  /*43f0*/  USEL UR5, URZ, 0x1, UP0 ;  /* 0x00000001ff057887 */ /* 0x000fe40008000000 */
[----:B------:R-:W-:-:S04]  /*4400*/  USEL UR6, UR6, URZ, UP0 ;  /* 0x000000ff06067287 */ /* 0x000fc80008000000 */
[----:B------:R-:W-:Y:S01]  /*4410*/  ULEA UR6, UR6, UR7, 0x3 ;  /* 0x0000000706067291 */ /* 0x000fe2000f8e18ff */
[----:B--2---:R-:W-:-:S04]  /*4420*/  LOP3.LUT R2, R11, UR5, RZ, 0x3c, !PT ;  /* 0x000000050b027c12 */ /* 0x004fc8000f8e3cff */
[----:B------:R-:W-:-:S04]  /*4430*/  SHF.L.U32 R2, R2, 0x1f, RZ ;  /* 0x0000001f02027819 */ /* 0x000fc800000006ff */
[----:B------:R-:W2:Y:S02]  /*4440*/  SYNCS.PHASECHK.TRANS64.TRYWAIT P0, [UR6], R2 ;  /* 0x00000002ff0075a7 */ /* 0x000ea40008001106 */
[----:B--2---:R-:W-:Y:S05]  /*4450*/  @!P0 BRA `(.L_x_83) ;  /* 0x0000006000508947 */ /* 0x004fea0003800000 */
.L_x_207:
[----:B------:R-:W-:Y:S01]  /*4460*/  NOP ;  /* 0x0000000000007918 */ /* 0x000fe20000000000 */
[----:B--2---:R-:W2:Y:S01]  /*4470*/  LDS R0, [UR4+0x14] ;  /* 0x00001404ff007984 */ /* 0x004ea20008000800 */
[----:B------:R-:W-:Y:S01]  /*4480*/  ULOP3.LUT UR6, UR22, 0xffff, URZ, 0xc0, !UPT ;  /* 0x0000ffff16067892 */ /* 0x000fe2000f8ec0ff */
[----:B------:R-:W-:Y:S01]  /*4490*/  UMOV UR8, 0xffff ;  /* 0x0000ffff00087882 */ /* 0x000fe20000000000 */
[----:B------:R-:W-:Y:S02]  /*44a0*/  UMOV UR5, 0x1 ;  /* 0x0000000100057882 */ /* 0x000fe40000000000 */
[----:B------:R-:W-:-:S04]  /*44b0*/  USHF.R.U32.HI UR6, URZ, 0x5, UR6 ;  /* 0x00000005ff067899 */ /* 0x000fc80008011606 */
[----:B------:R-:W-:Y:S02]  /*44c0*/  USHF.L.U32 UR8, UR8, UR6, URZ ;  /* 0x0000000608087299 */ /* 0x000fe400080006ff */
[----:B------:R-:W-:-:S04]  /*44d0*/  USHF.L.U32 UR5, UR5, UR6, URZ ;  /* 0x0000000605057299 */ /* 0x000fc800080006ff */
[----:B--2---:R-:W-:-:S04]  /*44e0*/  LOP3.LUT R0, R0, UR8, RZ, 0xc0, !PT ;  /* 0x0000000800007c12 */ /* 0x004fc8000f8ec0ff */
[----:B------:R-:W-:-:S13]  /*44f0*/  ISETP.NE.AND P0, PT, R0, UR8, PT ;  /* 0x0000000800007c0c */ /* 0x000fda000bf05270 */
[----:B------:R-:W-:Y:S05]  /*4500*/  @P0 BRA `(.L_x_84) ;  /* 0x0000000000580947 */ /* 0x000fea0003800000 */
[----:B------:R-:W2:Y:S02]  /*4510*/  LDS R0, [UR4+0x18] ;  /* 0x00001804ff007984 */ /* 0x000ea40008000800 */
[----:B--2---:R-:W-:-:S04]  /*4520*/  LOP3.LUT R0, R0, UR5, RZ, 0xc0, !PT ;  /* 0x0000000500007c12 */ /* 0x004fc8000f8ec0ff */
[----:B------:R-:W-:-:S13]  /*4530*/  ISETP.NE.AND P0, PT, R0, UR5, PT ;  /* 0x0000000500007c0c */ /* 0x000fda000bf05270 */
[----:B------:R-:W-:Y:S05]  /*4540*/  @P0 BRA `(.L_x_85) ;  /* 0x00000000003c0947 */ /* 0x000fea0003800000 */
[----:B------:R-:W2:Y:S01]  /*4550*/  S2R R2, SR_LANEID ;  /* 0x0000000000027919 */ /* 0x000ea20000000000 */
[----:B------:R-:W-:Y:S01]  /*4560*/  ULOP3.LUT UR8, URZ, UR8, URZ, 0x33, !UPT ;  /* 0x00000008ff087292 */ /* 0x000fe2000f8e33ff */
[----:B------:R-:W-:Y:S02]  /*4570*/  VOTEU.ANY UR7, UPT, PT ;  /* 0x0000000000077886 */ /* 0x000fe400038e0100 */
[----:B------:R-:W-:-:S03]  /*4580*/  UFLO.U32 UR7, UR7 ;  /* 0x00000007000772bd */ /* 0x000fc600080e0000 */
[----:B------:R-:W-:-:S04]  /*4590*/  IMAD.U32 R0, RZ, RZ, UR8 ;  /* 0x00000008ff007e24 */ /* 0x000fc8000f8e00ff */
[----:B------:R3:W1:Y:S02]  /*45a0*/  REDUX UR6, R0 ;  /* 0x00000000000673c4 */ /* 0x0006640000000000 */
[----:B------:R1:W-:Y:S01]  /*45b0*/  UTCATOMSWS.AND URZ, UR8 ;  /* 0x0000000800ff79e3 */ /* 0x0003e20008000000 */
[----:B--2---:R-:W-:Y:S02]  /*45c0*/  ISETP.EQ.U32.AND P0, PT, R2, UR7, PT ;  /* 0x0000000702007c0c */ /* 0x004fe4000bf02070 */
[----:B---3--:R-:W-:Y:S02]  /*45d0*/  LOP3.LUT R0, RZ, UR5, RZ, 0x33, !PT ;  /* 0x00000005ff007c12 */ /* 0x008fe4000f8e33ff */
[----:B-1----:R-:W-:Y:S02]  /*45e0*/  MOV R2, UR6 ;  /* 0x0000000600027c02 */ /* 0x002fe40008000f00 */
[----:B------:R-:W1:Y:S07]  /*45f0*/  REDUX UR5, R0 ;  /* 0x00000000000573c4 */ /* 0x000e6e0000000000 */
[----:B------:R2:W-:Y:S01]  /*4600*/  @P0 ATOMS.AND RZ, [UR4+0x14], R2 ;  /* 0x00001402ffff098c */ /* 0x0005e2000a800004 */
[----:B-1----:R-:W-:-:S05]  /*4610*/  IMAD.U32 R0, RZ, RZ, UR5 ;  /* 0x00000005ff007e24 */ /* 0x002fca000f8e00ff */
[----:B------:R2:W-:Y:S01]  /*4620*/  @P0 ATOMS.AND RZ, [UR4+0x18], R0 ;  /* 0x00001800ffff098c */ /* 0x0005e2000a800004 */
[----:B------:R-:W-:Y:S05]  /*4630*/  BRA `(.L_x_86) ;  /* 0x0000000000147947 */ /* 0x000fea0003800000 */
.L_x_85:
[----:B------:R-:W-:Y:S02]  /*4640*/  MOV R2, 0x4660 ;  /* 0x0000466000027802 */ /* 0x000fe40000000f00 */
[----:B-1--45:R-:W-:Y:S05]  /*4650*/  CALL.REL.NOINC `($__internal_0_$__cuda_sm10x_tcgen05_guardrail_trap_col_being_dealloced_not_returned_by_alloc) ;  /* 0x0000006400387944 */ /* 0x032fea0003c00000 */
[----:B------:R-:W-:Y:S05]  /*4660*/  BRA `(.L_x_86) ;  /* 0x0000000000087947 */ /* 0x000fea0003800000 */
.L_x_84:
[----:B------:R-:W-:Y:S02]  /*4670*/  MOV R2, 0x4690 ;  /* 0x0000469000027802 */ /* 0x000fe40000000f00 */
[----:B-1--45:R-:W-:Y:S05]  /*4680*/  CALL.REL.NOINC `($__internal_2_$__cuda_sm10x_tcgen05_guardrail_trap_unallocated_columns_being_dealloced) ;  /* 0x0000006400447944 */ /* 0x032fea0003c00000 */
.L_x_86:
[----:B------:R-:W-:Y:S01]  /*4690*/  NOP ;  /* 0x0000000000007918 */ /* 0x000fe20000000000 */
[----:B------:R-:W-:Y:S05]  /*46a0*/  EXIT ;  /* 0x000000000000794d */ /* 0x000fea0003800000 */
.L_x_70:
[----:B------:R-:W-:-:S09]  /*46b0*/  UISETP.NE.OR UP4, UPT, UR10, 0x3, !UP4 ;  /* 0x000000030a00788c */ /* 0x000fd2000e785670 */
[----:B------:R-:W-:Y:S05]  /*46c0*/  BRA.U UP4, `(.L_x_87) ;  /* 0x0000001104047547 */ /* 0x000fea000b800000 */
[----:B------:R-:W1:Y:S01]  /*46d0*/  LDCU.64 UR6, c[0x0][0xc88] ;  /* 0x00019100ff0677ac */ /* 0x000e620008000a00 */
[----:B------:R-:W2:Y:S01]  /*46e0*/  LDC R0, c[0x0][0xf30] ;  /* 0x0003cc00ff007b82 */ /* 0x000ea20000000800 */
[----:B------:R-:W-:Y:S01]  /*46f0*/  IMAD.MOV.U32 R28, RZ, RZ, 0x1 ;  /* 0x00000001ff1c7424 */ /* 0x000fe200078e00ff */
[----:B------:R-:W-:Y:S01]  /*4700*/  CS2R R26, SRZ ;  /* 0x00000000001a7805 */ /* 0x000fe2000001ff00 */
[----:B------:R-:W4:Y:S01]  /*4710*/  LDCU.64 UR4, c[0x0][0xc90] ;  /* 0x00019200ff0477ac */ /* 0x000f220008000a00 */
[----:B------:R-:W-:Y:S01]  /*4720*/  IMAD.MOV.U32 R23, RZ, RZ, 0x2000 ;  /* 0x00002000ff177424 */ /* 0x000fe200078e00ff */
[----:B------:R-:W-:-:S03]  /*4730*/  UPLOP3.LUT UP1, UPT, UPT, UPT, UPT, 0x40, 0x4 ;  /* 0x000000000004789c */ /* 0x000fc60003f2e870 */
[----:B------:R-:W3:Y:S08]  /*4740*/  LDC R22, c[0x0][0x370] ;  /* 0x0000dc00ff167b82 */ /* 0x000ef00000000800 */
[----:B------:R-:W3:Y:S01]  /*4750*/  LDC R3, c[0x0][0xf0c] ;  /* 0x0003c300ff037b82 */ /* 0x000ee20000000800 */
[----:B-1----:R-:W-:-:S03]  /*4760*/  UISETP.NE.U32.AND UP2, UPT, UR6, URZ, UPT ;  /* 0x000000ff0600728c */ /* 0x002fc6000bf45070 */
[----:B------:R-:W-:Y:S01]  /*4770*/  UMOV UR6, 0x400 ;  /* 0x0000040000067882 */ /* 0x000fe20000000000 */
[----:B------:R-:W-:Y:S02]  /*4780*/  UISETP.NE.AND.EX UP2, UPT, UR7, URZ, UPT, UP2 ;  /* 0x000000ff0700728c */ /* 0x000fe4000bf45320 */
[----:B------:R-:W-:Y:S01]  /*4790*/  ULEA UR6, UR45, UR6, 0x18 ;  /* 0x000000062d067291 */ /* 0x000fe2000f8ec0ff */
[----:B------:R-:W1:Y:S01]  /*47a0*/  LDC R20, c[0x0][0xf20] ;  /* 0x0003c800ff147b82 */ /* 0x000e620000000800 */
[----:B----4-:R-:W-:Y:S01]  /*47b0*/  UISETP.NE.U32.AND UP3, UPT, UR4, URZ, UPT ;  /* 0x000000ff0400728c */ /* 0x010fe2000bf65070 */
[----:B--2---:R-:W-:Y:S01]  /*47c0*/  ISETP.NE.AND P1, PT, R0, 0x1, PT ;  /* 0x000000010000780c */ /* 0x004fe20003f25270 */
[----:B------:R-:W-:Y:S02]  /*47d0*/  UIADD3 UR7, UPT, UPT, UR6, 0x168, URZ ;  /* 0x0000016806077890 */ /* 0x000fe4000fffe0ff */
[----:B------:R-:W-:Y:S02]  /*47e0*/  UIADD3 UR33, UPT, UPT, UR6, 0x150, URZ ;  /* 0x0000015006217890 */ /* 0x000fe4000fffe0ff */
[----:B------:R-:W-:Y:S01]  /*47f0*/  UIADD3 UR25, UPT, UPT, UR6, 0x158, URZ ;  /* 0x0000015806197890 */ /* 0x000fe2000fffe0ff */
[----:B------:R-:W2:Y:S01]  /*4800*/  LDC.64 R30, c[0x0][0x348] ;  /* 0x0000d200ff1e7b82 */ /* 0x000ea20000000a00 */
[----:B------:R-:W-:-:S02]  /*4810*/  UIADD3 UR9, UPT, UPT, UR6, 0x160, URZ ;  /* 0x0000016006097890 */ /* 0x000fc4000fffe0ff */
[----:B------:R-:W-:Y:S02]  /*4820*/  UPRMT UR7, UR45, 0x654, UR7 ;  /* 0x000006542d077896 */ /* 0x000fe40008000007 */
[----:B------:R-:W-:-:S03]  /*4830*/  UISETP.NE.AND.EX UP3, UPT, UR5, URZ, UPT, UP3 ;  /* 0x000000ff0500728c */ /* 0x000fc6000bf65330 */
[----:B------:R-:W4:Y:S08]  /*4840*/  LDC.64 R14, c[0x0][0xf10] ;  /* 0x0003c400ff0e7b82 */ /* 0x000f300000000a00 */
[----:B------:R-:W1:Y:S08]  /*4850*/  LDC.64 R6, c[0x0][0xf18] ;  /* 0x0003c600ff067b82 */ /* 0x000e700000000a00 */
[----:B------:R-:W1:Y:S08]  /*4860*/  LDC.64 R4, c[0x0][0xf28] ;  /* 0x0003ca00ff047b82 */ /* 0x000e700000000a00 */
[----:B---3--:R-:W1:Y:S02]  /*4870*/  LDC R21, c[0x0][0x374] ;  /* 0x0000dd00ff157b82 */ /* 0x008e640000000800 */
.L_x_98:
[C---:B------:R-:W-:Y:S02]  /*4880*/  LEA R0, R27.reuse, UR6, 0x3 ;  /* 0x000000061b007c11 */ /* 0x040fe4000f8e18ff */
[----:B------:R-:W-:Y:S02]  /*4890*/  SHF.L.U32 R2, R26, 0x1f, RZ ;  /* 0x0000001f1a027819 */ /* 0x000fe400000006ff */
[----:B------:R-:W-:Y:S02]  /*48a0*/  LEA R16, R27, UR6, 0x4 ;  /* 0x000000061b107c11 */ /* 0x000fe4000f8e20ff */
[----:B---3--:R-:W3:Y:S02]  /*48b0*/  SYNCS.PHASECHK.TRANS64.TRYWAIT P0, [R0+URZ+0x1a0], R2 ;  /* 0x0001a002000075a7 */ /* 0x008ee400080011ff */
[----:B---3--:R-:W-:Y:S05]  /*48c0*/  @!P0 BRA `(.L_x_88) ;  /* 0x0000005c004c8947 */ /* 0x008fea0003800000 */
.L_x_208:
[----:B------:R-:W-:Y:S01]  /*48d0*/  ISETP.GE.AND P0, PT, R40, 0x1, PT ;  /* 0x000000012800780c */ /* 0x000fe20003f06270 */
[----:B------:R-:W1:Y:S01]  /*48e0*/  LDS.128 R16, [R16+0x210] ;  /* 0x0002100010107984 */ /* 0x000e620000000c00 */
[----:B------:R-:W-:Y:S01]  /*48f0*/  ISETP.NE.U32.AND P4, PT, RZ, UR4, PT ;  /* 0x00000004ff007c0c */ /* 0x000fe2000bf85070 */
[----:B---3--:R-:W-:Y:S01]  /*4900*/  VIADD R0, R0, 0x1b0 ;  /* 0x000001b000007836 */ /* 0x008fe20000000000 */
[----:B------:R-:W-:Y:S01]  /*4910*/  SHF.L.U32 R24, R28, 0x1f, RZ ;  /* 0x0000001f1c187819 */ /* 0x000fe200000006ff */
[----:B------:R-:W-:Y:S01]  /*4920*/  USHF.L.U32 UR35, UR27, 0x7, URZ ;  /* 0x000000071b237899 */ /* 0x000fe200080006ff */
[----:B------:R-:W-:Y:S01]  /*4930*/  ISETP.NE.AND.EX P4, PT, RZ, UR5, PT, P4 ;  /* 0x00000005ff007c0c */ /* 0x000fe2000bf85340 */
[----:B------:R-:W-:Y:S01]  /*4940*/  USHF.L.U32 UR34, UR11, 0x7, URZ ;  /* 0x000000070b227899 */ /* 0x000fe200080006ff */
[----:B------:R-:W-:Y:S01]  /*4950*/  PRMT R0, RZ, 0x654, R0 ;  /* 0x00000654ff007816 */ /* 0x000fe20000000000 */
[----:B------:R-:W-:Y:S01]  /*4960*/  @!PT LDS RZ, [RZ] ;  /* 0x00000000fffff984 */ /* 0x000fe20000000800 */
[----:B------:R-:W-:Y:S01]  /*4970*/  @!PT LDS RZ, [RZ] ;  /* 0x00000000fffff984 */ /* 0x000fe20000000800 */
[----:B------:R-:W-:Y:S01]  /*4980*/  @!PT LDS RZ, [RZ] ;  /* 0x00000000fffff984 */ /* 0x000fe20000000800 */
[----:B------:R-:W-:Y:S01]  /*4990*/  @!PT LDS RZ, [RZ] ;  /* 0x00000000fffff984 */ /* 0x000fe20000000800 */
[----:B------:R3:W-:Y:S06]  /*49a0*/  MEMBAR.ALL.CTA ;  /* 0x0000000000007992 */ /* 0x0007ec0000008000 */
[----:B---3--:R-:W3:Y:S02]  /*49b0*/  FENCE.VIEW.ASYNC.S ;  /* 0x00000000000073c6 */ /* 0x008ee40000000000 */
[----:B---3--:R3:W-:Y:S01]  /*49c0*/  SYNCS.ARRIVE.TRANS64.RED.A1T0 RZ, [R0+URZ], RZ ;  /* 0x000000ff00ff79a7 */ /* 0x0087e200081004ff */
[----:B-1----:R-:W-:Y:S11]  /*49d0*/  LOP3.LUT P3, RZ, R18, 0x1, RZ, 0xc0, !PT ;  /* 0x0000000112ff7812 */ /* 0x002ff6000786c0ff */
[----:B------:R-:W-:Y:S02]  /*49e0*/  @!UPT UIADD3 URZ, UPT, UPT, URZ, URZ, URZ ;  /* 0x000000fffffff290 */ /* 0x000fe4000fffe0ff */
[----:B------:R-:W-:Y:S02]  /*49f0*/  @P3 MOV R11, R16 ;  /* 0x00000010000b3202 */ /* 0x000fe40000000f00 */
[----:B------:R-:W-:Y:S01]  /*4a00*/  @P3 LOP3.LUT R10, R17, 0xffff, RZ, 0xc0, !PT ;  /* 0x0000ffff110a3812 */ /* 0x000fe200078ec0ff */
[----:B---3--:R-:W-:Y:S06]  /*4a10*/  @!P0 BRA `(.L_x_89) ;  /* 0x0000000000a48947 */ /* 0x008fec0003800000 */
[-C--:B------:R-:W-:Y:S01]  /*4a20*/  IMAD.HI.U32 R0, R21, R7.reuse, RZ ;  /* 0x0000000715007227 */ /* 0x080fe200078e00ff */
[----:B------:R-:W-:Y:S02]  /*4a30*/  ISETP.NE.AND P0, PT, R6, 0x1, PT ;  /* 0x000000010600780c */ /* 0x000fe40003f05270 */
[----:B------:R-:W-:Y:S01]  /*4a40*/  ISETP.NE.AND P2, PT, R40, 0x1, PT ;  /* 0x000000012800780c */ /* 0x000fe20003f45270 */
[----:B----4-:R-:W-:Y:S01]  /*4a50*/  IMAD.HI.U32 R9, R22, R14, RZ ;  /* 0x0000000e16097227 */ /* 0x010fe200078e00ff */
[----:B------:R-:W-:Y:S02]  /*4a60*/  SHF.R.U32.HI R0, RZ, R20, R0 ;  /* 0x00000014ff007219 */ /* 0x000fe40000011600 */
[----:B------:R-:W-:Y:S01]  /*4a70*/  ISETP.NE.AND P5, PT, R3, 0x1, PT ;  /* 0x000000010300780c */ /* 0x000fe20003fa5270 */
[----:B------:R-:W-:Y:S01]  /*4a80*/  IMAD.HI.U32 R13, R10, R7, RZ ;  /* 0x000000070a0d7227 */ /* 0x000fe200078e00ff */
[----:B------:R-:W-:Y:S02]  /*4a90*/  SHF.R.U32.HI R9, RZ, R15, R9 ;  /* 0x0000000fff097219 */ /* 0x000fe40000011609 */
[----:B------:R-:W-:Y:S01]  /*4aa0*/  SEL R0, R21, R0, !P0 ;  /* 0x0000000015007207 */ /* 0x000fe20004000000 */
[----:B------:R-:W-:Y:S01]  /*4ab0*/  IMAD.HI.U32 R12, R11, R14, RZ ;  /* 0x0000000e0b0c7227 */ /* 0x000fe200078e00ff */
[----:B------:R-:W-:Y:S03]  /*4ac0*/  SEL R9, R22, R9, !P5 ;  /* 0x0000000916097207 */ /* 0x000fe60006800000 */
[-C--:B------:R-:W-:Y:S01]  /*4ad0*/  IMAD.HI.U32 R8, R0, R4.reuse, RZ ;  /* 0x0000000400087227 */ /* 0x080fe200078e00ff */
[----:B------:R-:W-:Y:S03]  /*4ae0*/  SHF.R.U32.HI R12, RZ, R15, R12 ;  /* 0x0000000fff0c7219 */ /* 0x000fe6000001160c */
[----:B------:R-:W-:Y:S01]  /*4af0*/  IMAD.HI.U32 R2, R9, R4, RZ ;  /* 0x0000000409027227 */ /* 0x000fe200078e00ff */
[-C--:B------:R-:W-:Y:S02]  /*4b00*/  @P2 SHF.R.U32.HI R0, RZ, R5.reuse, R8 ;  /* 0x00000005ff002219 */ /* 0x080fe40000011608 */
[----:B------:R-:W-:Y:S02]  /*4b10*/  SHF.R.U32.HI R8, RZ, R20, R13 ;  /* 0x00000014ff087219 */ /* 0x000fe4000001160d */
[----:B------:R-:W-:Y:S01]  /*4b20*/  @P2 SHF.R.U32.HI R9, RZ, R5, R2 ;  /* 0x00000005ff092219 */ /* 0x000fe20000011602 */
[----:B------:R-:W-:Y:S01]  /*4b30*/  IMAD R0, R40, R0, RZ ;  /* 0x0000000028007224 */ /* 0x000fe200078e02ff */
[----:B------:R-:W-:Y:S02]  /*4b40*/  SEL R8, R10, R8, !P0 ;  /* 0x000000080a087207 */ /* 0x000fe40004000000 */
[----:B------:R-:W-:Y:S01]  /*4b50*/  SEL R2, R11, R12, !P5 ;  /* 0x0000000c0b027207 */ /* 0x000fe20006800000 */
[----:B------:R-:W-:Y:S01]  /*4b60*/  IMAD R12, R40, R9, RZ ;  /* 0x00000009280c7224 */ /* 0x000fe200078e02ff */
[C---:B------:R-:W-:Y:S01]  /*4b70*/  ISETP.GE.AND P0, PT, R8.reuse, R0, PT ;  /* 0x000000000800720c */ /* 0x040fe20003f06270 */
[----:B------:R-:W-:Y:S03]  /*4b80*/  IMAD.HI.U32 R0, R8, R4, RZ ;  /* 0x0000000408007227 */ /* 0x000fe600078e00ff */
[----:B------:R-:W-:Y:S02]  /*4b90*/  ISETP.GE.OR P0, PT, R2, R12, P0 ;  /* 0x0000000c0200720c */ /* 0x000fe40000706670 */
[-C--:B------:R-:W-:Y:S04]  /*4ba0*/  SHF.R.U32.HI R0, RZ, R5.reuse, R0 ;  /* 0x00000005ff007219 */ /* 0x080fe80000011600 */
[----:B------:R-:W-:Y:S05]  /*4bb0*/  SEL R13, R8, R0, !P2 ;  /* 0x00000000080d7207 */ /* 0x000fea0005000000 */
[----:B------:R-:W-:Y:S02]  /*4bc0*/  IMAD.MOV R12, RZ, RZ, -R13 ;  /* 0x000000ffff0c7224 */ /* 0x000fe400078e0a0d */
[----:B------:R-:W-:Y:S04]  /*4bd0*/  @!P0 IMAD.HI.U32 R0, R2, R4, RZ ;  /* 0x0000000402008227 */ /* 0x000fe800078e00ff */
[----:B------:R-:W-:Y:S01]  /*4be0*/  IMAD R12, R40, R12, R8 ;  /* 0x0000000c280c7224 */ /* 0x000fe200078e0208 */
[----:B------:R-:W-:Y:S04]  /*4bf0*/  @!P0 SHF.R.U32.HI R0, RZ, R5, R0 ;  /* 0x00000005ff008219 */ /* 0x000fe80000011600 */
[----:B------:R-:W-:Y:S04]  /*4c00*/  @!P0 SEL R0, R2, R0, !P2 ;  /* 0x0000000002008207 */ /* 0x000fe80005000000 */
[----:B------:R-:W-:Y:S01]  /*4c10*/  @!P0 IADD3 R13, PT, PT, R13, -R0, RZ ;  /* 0x800000000d0d8210 */ /* 0x000fe20007ffe0ff */
[----:B------:R-:W-:Y:S01]  /*4c20*/  @!P0 IMAD R0, R9, R12, R0 ;  /* 0x0000000c09008224 */ /* 0x000fe200078e0200 */
[----:B------:R-:W-:Y:S01]  /*4c30*/  IADD3 R9, PT, PT, -R8, RZ, RZ ;  /* 0x000000ff08097210 */ /* 0x000fe20007ffe1ff */
[--C-:B------:R-:W-:Y:S02]  /*4c40*/  IMAD.MOV R12, RZ, RZ, -R2.reuse ;  /* 0x000000ffff0c7224 */ /* 0x100fe400078e0a02 */
[----:B------:R-:W-:Y:S02]  /*4c50*/  @!P0 IMAD R8, R13, R40, R2 ;  /* 0x000000280d088224 */ /* 0x000fe400078e0202 */
[----:B------:R-:W-:Y:S02]  /*4c60*/  @!P0 IMAD.MOV.U32 R2, RZ, RZ, R0 ;  /* 0x000000ffff028224 */ /* 0x000fe400078e0000 */
[----:B------:R-:W-:Y:S02]  /*4c70*/  IMAD R11, R3, R12, R11 ;  /* 0x0000000c030b7224 */ /* 0x000fe400078e020b */
[----:B------:R-:W-:Y:S02]  /*4c80*/  IMAD R10, R6, R9, R10 ;  /* 0x00000009060a7224 */ /* 0x000fe400078e020a */
[----:B------:R-:W-:Y:S02]  /*4c90*/  IMAD R11, R2, R3, R11 ;  /* 0x00000003020b7224 */ /* 0x000fe400078e020b */
[----:B------:R-:W-:Y:S02]  /*4ca0*/  IMAD R10, R8, R6, R10 ;  /* 0x00000006080a7224 */ /* 0x000fe400078e020a */
.L_x_89:
[----:B------:R-:W-:Y:S05]  /*4cb0*/  BRA.U UP1, `(.L_x_90) ;  /* 0x0000000101107547 */ /* 0x000fea000b800000 */
[----:B------:R-:W-:Y:S04]  /*4cc0*/  MOV R2, UR13 ;  /* 0x0000000d00027c02 */ /* 0x000fe80008000f00 */
[----:B------:R-:W-:Y:S04]  /*4cd0*/  SHF.L.U32 R2, R2, 0x1f, RZ ;  /* 0x0000001f02027819 */ /* 0x000fe800000006ff */
[----:B------:R-:W1:Y:S02]  /*4ce0*/  SYNCS.PHASECHK.TRANS64.TRYWAIT P0, [UR6+0x198], R2 ;  /* 0x00019802ff0075a7 */ /* 0x000e640008001106 */
[----:B-1----:R-:W-:Y:S05]  /*4cf0*/  @!P0 BRA `(.L_x_91) ;  /* 0x0000005800548947 */ /* 0x002fea0003800000 */
.L_x_90:
[----:B------:R-:W-:Y:S05]  /*4d00*/  BRA.U !UP3, `(.L_x_92) ;  /* 0x000000010b347547 */ /* 0x000fea000b800000 */
[----:B------:R-:W-:Y:S01]  /*4d10*/  UPLOP3.LUT UP0, UPT, UPT, UPT, UP2, 0x80, 0x8 ;  /* 0x000000000008789c */ /* 0x000fe20003f0f020 */
[----:B-1----:R-:W-:Y:S02]  /*4d20*/  HFMA2 R0, -RZ, RZ, 0, 5.9604644775390625e-08 ;  /* 0x00000001ff007431 */ /* 0x002fe400000001ff */
[----:B------:R-:W-:Y:S03]  /*4d30*/  IMAD.MOV.U32 R88, RZ, RZ, 0x1 ;  /* 0x00000001ff587424 */ /* 0x000fe600078e00ff */
[----:B------:R-:W-:Y:S05]  /*4d40*/  PLOP3.LUT P0, PT, PT, PT, UP0, 0x80, 0x8 ;  /* 0x000000000008781c */ /* 0x000fea0003f0f008 */
[----:B------:R-:W1:Y:S01]  /*4d50*/  @UP0 LDCU.64 UR10, c[0x0][0xc88] ;  /* 0x00019100ff0a07ac */ /* 0x000e620008000a00 */
[----:B------:R-:W-:Y:S07]  /*4d60*/  @UP0 UIMAD UR8, UR44, UR4, URZ ;  /* 0x000000042c0802a4 */ /* 0x000fee000f8e02ff */
[----:B------:R-:W-:Y:S01]  /*4d70*/  @!P0 PRMT R88, R0, 0x7610, R88 ;  /* 0x0000761000588816 */ /* 0x000fe20000000058 */
[----:B-1----:R-:W-:Y:S03]  /*4d80*/  @UP0 UIMAD.WIDE UR10, UR8, 0x4, UR10 ;  /* 0x00000004080a08a5 */ /* 0x002fe6000f8e020a */
[----:B------:R-:W1:Y:S03]  /*4d90*/  @!UP0 LDCU UR8, c[0x0][0xc80] ;  /* 0x00019000ff0887ac */ /* 0x000e660008000800 */
[----:B------:R-:W-:Y:S01]  /*4da0*/  IMAD.U32 R8, RZ, RZ, UR10 ;  /* 0x0000000aff087e24 */ /* 0x000fe2000f8e00ff */
[----:B------:R-:W-:Y:S05]  /*4db0*/  MOV R9, UR11 ;  /* 0x0000000b00097c02 */ /* 0x000fea0008000f00 */
[----:B-----5:R3:W5:Y:S02]  /*4dc0*/  @P0 LDG.E R49, desc[UR46][R8.64] ;  /* 0x0000002e08310981 */ /* 0x020764000c1e1900 */
[----:B-1-3--:R-:W-:Y:S07]  /*4dd0*/  @!P0 IMAD.U32 R49, RZ, RZ, UR8 ;  /* 0x00000008ff318e24 */ /* 0x00afee000f8e00ff */
.L_x_92:
[----:B-----5:R-:W-:Y:S01]  /*4de0*/  @!P4 FSETP.EQ.AND P0, PT, R49, RZ, PT ;  /* 0x000000ff3100c20b */ /* 0x020fe20003f02000 */
[----:B------:R-:W-:Y:S01]  /*4df0*/  @!UPT UIADD3 URZ, UPT, UPT, URZ, URZ, URZ ;  /* 0x000000fffffff290 */ /* 0x000fe2000fffe0ff */
[----:B------:R-:W-:Y:S11]  /*4e00*/  @!P4 BRA `(.L_x_93) ;  /* 0x000000000014c947 */ /* 0x000ff60003800000 */
[----:B------:R-:W-:Y:S02]  /*4e10*/  LOP3.LUT P2, RZ, R88, 0xff, RZ, 0xc0, !PT ;  /* 0x000000ff58ff7812 */ /* 0x000fe4000784c0ff */
[----:B------:R-:W-:Y:S04]  /*4e20*/  PLOP3.LUT P0, PT, PT, PT, UP0, 0x80, 0x8 ;  /* 0x000000000008781c */ /* 0x000fe80003f0f008 */
[----:B------:R-:W-:Y:S07]  /*4e30*/  PLOP3.LUT P0, PT, P0, PT, PT, 0x8, 0x80 ;  /* 0x000000000080781c */ /* 0x000fee000070e170 */
[----:B------:R-:W-:Y:S11]  /*4e40*/  @P2 FSETP.EQ.AND P0, PT, R49, RZ, PT ;  /* 0x000000ff3100220b */ /* 0x000ff60003f02000 */
[----:B------:R-:W-:Y:S02]  /*4e50*/  @!UPT UIADD3 URZ, UPT, UPT, URZ, URZ, URZ ;  /* 0x000000fffffff290 */ /* 0x000fe4000fffe0ff */
.L_x_93:
[----:B------:R-:W3:Y:S01]  /*4e60*/  SYNCS.PHASECHK.TRANS64.TRYWAIT P2, [UR6+0x170], R24 ;  /* 0x00017018ff0075a7 */ /* 0x000ee20008041106 */
[----:B------:R-:W-:Y:S04]  /*4e70*/  ELECT P4, URZ, PT ;  /* 0x0000000000ff782f */ /* 0x000fe80003880000 */
[----:B------:R-:W-:Y:S11]  /*4e80*/  PLOP3.LUT P4, PT, P0, P4, PT, 0xf2, 0x2f ;  /* 0x00000000002f781c */ /* 0x000ff60000789e72 */
[----:B------:R-:W-:Y:S02]  /*4e90*/  @!UPT UIADD3 URZ, UPT, UPT, URZ, URZ, URZ ;  /* 0x000000fffffff290 */ /* 0x000fe4000fffe0ff */
[----:B--2---:R-:W-:Y:S05]  /*4ea0*/  @!P4 IADD3 R8, P0, PT, R30, 0x980, RZ ;  /* 0x000009801e08c810 */ /* 0x004fea0007f1e0ff */
[----:B-1----:R-:W-:Y:S01]  /*4eb0*/  @!P4 IMAD.X R2, RZ, RZ, R31, P0 ;  /* 0x000000ffff02c224 */ /* 0x002fe200000e061f */
[----:B---3--:R-:W-:Y:S07]  /*4ec0*/  @!P2 BRA `(.L_x_94) ;  /* 0x0000005400f8a947 */ /* 0x008fee0003800000 */
.L_x_211:
[----:B------:R-:W-:Y:S01]  /*4ed0*/  @!P4 R2UR UR10, R8 ;  /* 0x00000000080ac2ca */ /* 0x000fe200000e0000 */
[----:B------:R-:W-:Y:S01]  /*4ee0*/  VOTEU.ALL UP1, P4 ;  /* 0x0000000000ff7886 */ /* 0x000fe20002020000 */
[----:B------:R-:W-:Y:S01]  /*4ef0*/  @!P4 R2UR UR8, R2 ;  /* 0x000000000208c2ca */ /* 0x000fe200000e0000 */
[----:B-1----:R-:W-:Y:S01]  /*4f00*/  @!P4 IMAD.MOV.U32 R0, RZ, RZ, 0x2000 ;  /* 0x00002000ff00c424 */ /* 0x002fe200078e00ff */
[----:B------:R-:W-:Y:S01]  /*4f10*/  UMOV UR11, 0x10000000 ;  /* 0x10000000000b7882 */ /* 0x000fe20000000000 */
[----:B------:R-:W-:Y:S01]  /*4f20*/  UMOV UR36, UR44 ;  /* 0x0000002c00247c82 */ /* 0x000fe20008000000 */
[----:B------:R-:W-:Y:S01]  /*4f30*/  @!UP1 UIADD3 UR32, UPT, UPT, UR6, 0x400, URZ ;  /* 0x0000040006209890 */ /* 0x000fe2000fffe0ff */
[----:B------:R-:W-:Y:S06]  /*4f40*/  VOTEU.ALL UP1, P4 ;  /* 0x0000000000ff7886 */ /* 0x000fec0002020000 */
[----:B------:R-:W-:Y:S01]  /*4f50*/  IMAD.U32 R8, RZ, RZ, UR10 ;  /* 0x0000000aff087e24 */ /* 0x000fe2000f8e00ff */
[----:B------:R-:W-:Y:S01]  /*4f60*/  UMOV UR10, 0x0 ;  /* 0x00000000000a7882 */ /* 0x000fe20000000000 */
[----:B------:R-:W-:Y:S01]  /*4f70*/  IMAD.U32 R9, RZ, RZ, UR8 ;  /* 0x00000008ff097e24 */ /* 0x000fe2000f8e00ff */
[----:B------:R-:W-:Y:S02]  /*4f80*/  UPRMT UR8, UR45, 0x654, UR33 ;  /* 0x000006542d087896 */ /* 0x000fe40008000021 */
[----:B------:R-:W-:Y:S02]  /*4f90*/  @!P4 R2UR UR14, R8 ;  /* 0x00000000080ec2ca */ /* 0x000fe400000e0000 */
[----:B------:R-:W-:Y:S02]  /*4fa0*/  @!P4 R2UR UR15, R9 ;  /* 0x00000000090fc2ca */ /* 0x000fe400000e0000 */
[----:B------:R-:W-:Y:S05]  /*4fb0*/  @!P4 IADD3 R8, P0, PT, R30, 0x980, RZ ;  /* 0x000009801e08c810 */ /* 0x000fea0007f1e0ff */
[----:B------:R-:W-:Y:S06]  /*4fc0*/  @!P4 IMAD.X R2, RZ, RZ, R31, P0 ;  /* 0x000000ffff02c224 */ /* 0x000fec00000e061f */
[----:B------:R1:W-:Y:S01]  /*4fd0*/  @!UP1 UTMALDG.3D [UR32], [UR14], desc[UR10] ;  /* 0x00000a200e0095b4 */ /* 0x0003e20008011000 */
[----:B------:R1:W-:Y:S01]  /*4fe0*/  @!P4 SYNCS.ARRIVE.TRANS64.RED.A0TR RZ, [UR6+0x150], R0 ;  /* 0x00015000ffffc9a7 */ /* 0x0003e20008300406 */
[----:B------:R-:W-:Y:S01]  /*4ff0*/  SYNCS.ARRIVE.TRANS64.RED.A1T0 RZ, [UR8], RZ ;  /* 0x000000ffffff79a7 */ /* 0x000fe20008100408 */
[----:B------:R-:W2:Y:S02]  /*5000*/  SYNCS.PHASECHK.TRANS64.TRYWAIT P2, [UR6+0x178], R24 ;  /* 0x00017818ff0075a7 */ /* 0x000ea40008041106 */
[----:B-12---:R-:W-:Y:S05]  /*5010*/  @!P2 BRA `(.L_x_95) ;  /* 0x0000005400bca947 */ /* 0x006fea0003800000 */
.L_x_213:
[----:B------:R-:W-:Y:S01]  /*5020*/  @!P4 R2UR UR10, R8 ;  /* 0x00000000080ac2ca */ /* 0x000fe200000e0000 */
[----:B------:R-:W-:Y:S01]  /*5030*/  VOTEU.ALL UP1, P4 ;  /* 0x0000000000ff7886 */ /* 0x000fe20002020000 */
[----:B------:R-:W-:Y:S01]  /*5040*/  @!P4 R2UR UR8, R2 ;  /* 0x000000000208c2ca */ /* 0x000fe200000e0000 */
[----:B-1----:R-:W-:Y:S01]  /*5050*/  @!P4 IMAD.MOV.U32 R0, RZ, RZ, 0x2000 ;  /* 0x00002000ff00c424 */ /* 0x002fe200078e00ff */
[----:B------:R-:W-:Y:S01]  /*5060*/  UMOV UR11, 0x10000000 ;  /* 0x10000000000b7882 */ /* 0x000fe20000000000 */
[----:B------:R-:W-:Y:S01]  /*5070*/  UMOV UR27, UR35 ;  /* 0x00000023001b7c82 */ /* 0x000fe20008000000 */
[----:B------:R-:W-:Y:S02]  /*5080*/  @!UP1 UIADD3 UR26, UPT, UPT, UR34, 0x20, URZ ;  /* 0x00000020221a9890 */ /* 0x000fe4000fffe0ff */
[----:B------:R-:W-:Y:S01]  /*5090*/  @!UP1 UIADD3 UR24, UPT, UPT, UR6, 0x2400, URZ ;  /* 0x0000240006189890 */ /* 0x000fe2000fffe0ff */
[----:B------:R-:W-:Y:S01]  /*50a0*/  VOTEU.ALL UP1, P4 ;  /* 0x0000000000ff7886 */ /* 0x000fe20002020000 */
[----:B------:R-:W-:Y:S03]  /*50b0*/  UMOV UR28, UR44 ;  /* 0x0000002c001c7c82 */ /* 0x000fe60008000000 */
        /* <DEDUP_REMOVED lines=13> */
.L_x_215:
[----:B------:R-:W2:Y:S01]  /*5190*/  LDC.64 R12, c[0x0][0xf18] ;  /* 0x0003c600ff0c7b82 */ /* 0x000ea20000000a00 */
[----:B------:R-:W-:Y:S01]  /*51a0*/  @!P4 R2UR UR8, R2 ;  /* 0x000000000208c2ca */ /* 0x000fe200000e0000 */
[----:B------:R-:W-:Y:S01]  /*51b0*/  VOTEU.ALL UP1, P4 ;  /* 0x0000000000ff7886 */ /* 0x000fe20002020000 */
[----:B------:R-:W-:Y:S01]  /*51c0*/  @!P4 R2UR UR10, R8 ;  /* 0x00000000080ac2ca */ /* 0x000fe200000e0000 */
[----:B-1----:R-:W-:Y:S01]  /*51d0*/  @!P4 IMAD.MOV.U32 R0, RZ, RZ, 0x2000 ;  /* 0x00002000ff00c424 */ /* 0x002fe200078e00ff */
[----:B------:R-:W-:Y:S03]  /*51e0*/  UMOV UR16, 0x0 ;  /* 0x0000000000107882 */ /* 0x000fe60000000000 */
[----:B------:R-:W1:Y:S01]  /*51f0*/  @!P1 LDC R2, c[0x0][0xf0c] ;  /* 0x0003c300ff029b82 */ /* 0x000e620000000800 */
[----:B------:R-:W-:Y:S01]  /*5200*/  UMOV UR17, 0x10000000 ;  /* 0x1000000000117882 */ /* 0x000fe20000000000 */
[----:B------:R-:W-:Y:S01]  /*5210*/  UMOV UR11, UR35 ;  /* 0x00000023000b7c82 */ /* 0x000fe20008000000 */
[----:B------:R-:W-:Y:S01]  /*5220*/  UMOV UR12, UR44 ;  /* 0x0000002c000c7c82 */ /* 0x000fe20008000000 */
[----:B------:R-:W-:Y:S01]  /*5230*/  UPRMT UR14, UR45, 0x654, UR9 ;  /* 0x000006542d0e7896 */ /* 0x000fe20008000009 */
[----:B------:R-:W-:Y:S01]  /*5240*/  @P3 SHF.R.U32.HI R25, RZ, 0x10, R17 ;  /* 0x00000010ff193819 */ /* 0x000fe20000011611 */
[----:B------:R-:W-:Y:S02]  /*5250*/  VIADD R27, R27, 0x1 ;  /* 0x000000011b1b7836 */ /* 0x000fe40000000000 */
[----:B------:R-:W-:Y:S01]  /*5260*/  IMAD.U32 R9, RZ, RZ, UR8 ;  /* 0x00000008ff097e24 */ /* 0x000fe2000f8e00ff */
[----:B------:R-:W-:Y:S01]  /*5270*/  @!UP1 UIADD3 UR8, UPT, UPT, UR6, 0x4400, URZ ;  /* 0x0000440006089890 */ /* 0x000fe2000fffe0ff */
[----:B------:R-:W-:Y:S01]  /*5280*/  IMAD.U32 R8, RZ, RZ, UR10 ;  /* 0x0000000aff087e24 */ /* 0x000fe2000f8e00ff */
[----:B------:R-:W-:Y:S02]  /*5290*/  @!UP1 UIADD3 UR10, UPT, UPT, UR34, 0x40, URZ ;  /* 0x00000040220a9890 */ /* 0x000fe4000fffe0ff */
[----:B------:R-:W-:Y:S01]  /*52a0*/  @!P4 R2UR UR19, R9 ;  /* 0x000000000913c2ca */ /* 0x000fe200000e0000 */
[----:B------:R-:W-:Y:S01]  /*52b0*/  VOTEU.ALL UP1, P4 ;  /* 0x0000000000ff7886 */ /* 0x000fe20002020000 */
[----:B------:R-:W-:Y:S02]  /*52c0*/  @!P4 R2UR UR18, R8 ;  /* 0x000000000812c2ca */ /* 0x000fe400000e0000 */
[----:B------:R-:W3:Y:S11]  /*52d0*/  LDC.64 R8, c[0x0][0xf10] ;  /* 0x0003c400ff087b82 */ /* 0x000ef60000000a00 */
[----:B------:R1:W-:Y:S01]  /*52e0*/  @!UP1 UTMALDG.3D [UR8], [UR18], desc[UR16] ;  /* 0x00001008120095b4 */ /* 0x0003e20008011000 */
[----:B------:R5:W-:Y:S01]  /*52f0*/  @!P4 SYNCS.ARRIVE.TRANS64.RED.A0TR RZ, [UR6+0x160], R0 ;  /* 0x00016000ffffc9a7 */ /* 0x000be20008300406 */
[C---:B---3--:R-:W-:Y:S01]  /*5300*/  @!P1 IMAD.HI.U32 R8, R11.reuse, R8, RZ ;  /* 0x000000080b089227 */ /* 0x048fe200078e00ff */
[----:B--2---:R-:W-:Y:S02]  /*5310*/  @!P1 ISETP.NE.AND P0, PT, R12, 0x1, PT ;  /* 0x000000010c00980c */ /* 0x004fe40003f05270 */
[----:B-1----:R-:W-:Y:S01]  /*5320*/  @!P1 ISETP.NE.AND P2, PT, R2, 0x1, PT ;  /* 0x000000010200980c */ /* 0x002fe20003f45270 */
[----:B------:R-:W-:Y:S01]  /*5330*/  SYNCS.ARRIVE.TRANS64.RED.A1T0 RZ, [UR14], RZ ;  /* 0x000000ffffff79a7 */ /* 0x000fe2000810040e */
[C---:B------:R-:W-:Y:S01]  /*5340*/  @!P1 IMAD.HI.U32 R13, R10.reuse, R13, RZ ;  /* 0x0000000d0a0d9227 */ /* 0x040fe200078e00ff */
[----:B------:R-:W-:Y:S04]  /*5350*/  @!P1 SHF.R.U32.HI R8, RZ, R9, R8 ;  /* 0x00000009ff089219 */ /* 0x000fe80000011608 */
[----:B------:R-:W-:Y:S01]  /*5360*/  @!P1 SEL R8, R11, R8, !P2 ;  /* 0x000000080b089207 */ /* 0x000fe20005000000 */
[----:B------:R-:W1:Y:S01]  /*5370*/  SYNCS.PHASECHK.TRANS64.TRYWAIT P5, [UR6+0x188], R24 ;  /* 0x00018818ff0075a7 */ /* 0x000e6200080a1106 */
[----:B-----5:R-:W2:Y:S02]  /*5380*/  @!P1 LDC R0, c[0x0][0xf20] ;  /* 0x0003c800ff009b82 */ /* 0x020ea40000000800 */
[----:B--2---:R-:W-:Y:S04]  /*5390*/  @!P1 SHF.R.U32.HI R0, RZ, R0, R13 ;  /* 0x00000000ff009219 */ /* 0x004fe8000001160d */
[----:B------:R-:W-:Y:S05]  /*53a0*/  @!P1 SEL R9, R10, R0, !P0 ;  /* 0x000000000a099207 */ /* 0x000fea0004000000 */
[----:B------:R-:W-:Y:S02]  /*53b0*/  @!P1 IMAD.IADD R0, R9, 0x1, -R8 ;  /* 0x0000000109009824 */ /* 0x000fe400078e0a08 */
[----:B------:R-:W-:Y:S02]  /*53c0*/  @!P1 IMAD.IADD R8, R8, 0x1, -R9 ;  /* 0x0000000108089824 */ /* 0x000fe400078e0a09 */
[----:B------:R-:W-:Y:S02]  /*53d0*/  @!P1 IMAD R11, R0, R2, R11 ;  /* 0x00000002000b9224 */ /* 0x000fe400078e020b */
[----:B------:R-:W-:Y:S01]  /*53e0*/  @!P1 IMAD R10, R8, R12, R10 ;  /* 0x0000000c080a9224 */ /* 0x000fe200078e020a */
[----:B-1----:R-:W-:Y:S06]  /*53f0*/  @!P5 BRA `(.L_x_97) ;  /* 0x0000005000f4d947 */ /* 0x002fec0003800000 */
.L_x_217:
[----:B------:R-:W-:Y:S01]  /*5400*/  @!P4 IADD3 R2, P0, PT, R30, 0x980, RZ ;  /* 0x000009801e02c810 */ /* 0x000fe20007f1e0ff */
[----:B------:R-:W-:Y:S01]  /*5410*/  VOTEU.ALL UP1, P4 ;  /* 0x0000000000ff7886 */ /* 0x000fe20002020000 */
[----:B------:R-:W-:Y:S01]  /*5420*/  UMOV UR22, 0x0 ;  /* 0x0000000000167882 */ /* 0x000fe20000000000 */
[----:B------:R-:W-:Y:S01]  /*5430*/  UMOV UR23, 0x10000000 ;  /* 0x1000000000177882 */ /* 0x000fe20000000000 */
[----:B------:R-:W-:Y:S01]  /*5440*/  @!P4 R2UR UR10, R2 ;  /* 0x00000000020ac2ca */ /* 0x000fe200000e0000 */
[----:B-1----:R-:W-:Y:S01]  /*5450*/  @!P4 IMAD.X R0, RZ, RZ, R31, P0 ;  /* 0x000000ffff00c224 */ /* 0x002fe200000e061f */
[----:B------:R-:W-:Y:S01]  /*5460*/  @!UP1 UIADD3 UR18, UPT, UPT, UR34, 0x60, URZ ;  /* 0x0000006022129890 */ /* 0x000fe2000fffe0ff */
[----:B------:R-:W-:Y:S01]  /*5470*/  IMAD.IADD R2, R10, 0x1, R86 ;  /* 0x000000010a027824 */ /* 0x000fe200078e0256 */
[----:B------:R-:W-:Y:S01]  /*5480*/  @!UP1 UIADD3 UR16, UPT, UPT, UR6, 0x6400, URZ ;  /* 0x0000640006109890 */ /* 0x000fe2000fffe0ff */
[----:B------:R-:W-:Y:S01]  /*5490*/  ISETP.NE.AND P0, PT, R27, 0x2, PT ;  /* 0x000000021b00780c */ /* 0x000fe20003f05270 */
[----:B------:R-:W-:Y:S01]  /*54a0*/  @!UP1 UIADD3 UR17, UPT, UPT, UR6, 0x168, URZ ;  /* 0x0000016806119890 */ /* 0x000fe2000fffe0ff */
[----:B------:R-:W-:Y:S01]  /*54b0*/  @!P4 R2UR UR8, R0 ;  /* 0x000000000008c2ca */ /* 0x000fe200000e0000 */
[----:B------:R-:W-:Y:S01]  /*54c0*/  VOTEU.ALL UP1, P4 ;  /* 0x0000000000ff7886 */ /* 0x000fe20002020000 */
[----:B------:R-:W-:Y:S01]  /*54d0*/  UMOV UR19, UR35 ;  /* 0x0000002300137c82 */ /* 0x000fe20008000000 */
[----:B------:R-:W-:Y:S01]  /*54e0*/  UMOV UR20, UR44 ;  /* 0x0000002c00147c82 */ /* 0x000fe20008000000 */
[----:B------:R-:W-:Y:S01]  /*54f0*/  IMAD.IADD R0, R11, 0x1, R87 ;  /* 0x000000010b007824 */ /* 0x000fe200078e0257 */
[----:B------:R-:W-:Y:S01]  /*5500*/  R2UR UR11, R2 ;  /* 0x00000000020b72ca */ /* 0x000fe200000e0000 */
[----:B------:R-:W-:Y:S01]  /*5510*/  IMAD.U32 R8, RZ, RZ, UR10 ;  /* 0x0000000aff087e24 */ /* 0x000fe2000f8e00ff */
[----:B------:R-:W-:Y:S02]  /*5520*/  @P3 R2UR UR44, R25 ;  /* 0x00000000192c32ca */ /* 0x000fe400000e0000 */
[----:B------:R-:W-:Y:S02]  /*5530*/  R2UR UR27, R0 ;  /* 0x00000000001b72ca */ /* 0x000fe400000e0000 */
[----:B------:R-:W-:Y:S02]  /*5540*/  @!P4 R2UR UR14, R8 ;  /* 0x00000000080ec2ca */ /* 0x000fe400000e0000 */
[----:B------:R-:W-:Y:S01]  /*5550*/  IMAD.U32 R9, RZ, RZ, UR8 ;  /* 0x00000008ff097e24 */ /* 0x000fe2000f8e00ff */
[----:B------:R-:W-:Y:S02]  /*5560*/  SEL R0, RZ, 0x1, P0 ;  /* 0x00000001ff007807 */ /* 0x000fe40000000000 */
[----:B------:R-:W-:Y:S02]  /*5570*/  LOP3.LUT R28, R28, 0x1, RZ, 0x3c, !PT ;  /* 0x000000011c1c7812 */ /* 0x000fe400078e3cff */
[----:B------:R-:W-:Y:S02]  /*5580*/  @!P4 R2UR UR15, R9 ;  /* 0x00000000090fc2ca */ /* 0x000fe400000e0000 */
[----:B------:R-:W-:Y:S02]  /*5590*/  LOP3.LUT R26, R26, R0, RZ, 0x3c, !PT ;  /* 0x000000001a1a7212 */ /* 0x000fe400078e3cff */
[----:B------:R-:W-:Y:S09]  /*55a0*/  SEL R27, R27, RZ, P0 ;  /* 0x000000ff1b1b7207 */ /* 0x000ff20000000000 */
[----:B------:R3:W-:Y:S01]  /*55b0*/  @!UP1 UTMALDG.3D [UR16], [UR14], desc[UR22] ;  /* 0x000016100e0095b4 */ /* 0x0007e20008011000 */
[----:B------:R3:W-:Y:S01]  /*55c0*/  @!P4 SYNCS.ARRIVE.TRANS64.RED.A0TR RZ, [UR6+0x168], R23 ;  /* 0x00016817ffffc9a7 */ /* 0x0007e20008300406 */
[----:B------:R-:W-:Y:S01]  /*55d0*/  UPLOP3.LUT UP1, UPT, UPT, UPT, UPT, 0x80, 0x8 ;  /* 0x000000000008789c */ /* 0x000fe20003f2f070 */
[----:B------:R-:W-:Y:S01]  /*55e0*/  SYNCS.ARRIVE.TRANS64.RED.A1T0 RZ, [UR7], RZ ;  /* 0x000000ffffff79a7 */ /* 0x000fe20008100407 */
[----:B------:R-:W-:Y:S09]  /*55f0*/  @P3 BRA `(.L_x_98) ;  /* 0xfffffff000a03947 */ /* 0x000ff2000383ffff */
[----:B------:R-:W-:-:S04]  /*5600*/  SHF.L.U32 R2, R28, 0x1f, RZ ;  /* 0x0000001f1c027819 */ /* 0x000fc800000006ff */
[----:B------:R-:W1:Y:S02]  /*5610*/  SYNCS.PHASECHK.TRANS64.TRYWAIT P0, [UR6+0x170], R2 ;  /* 0x00017002ff0075a7 */ /* 0x000e640008001106 */
[----:B-1----:R-:W-:Y:S05]  /*5620*/  @!P0 BRA `(.L_x_99) ;  /* 0x0000005000808947 */ /* 0x002fea0003800000 */
.L_x_219:
[----:B------:R-:W2:Y:S02]  /*5630*/  SYNCS.PHASECHK.TRANS64.TRYWAIT P0, [UR6+0x178], R2 ;  /* 0x00017802ff0075a7 */ /* 0x000ea40008001106 */
[----:B--2---:R-:W-:Y:S05]  /*5640*/  @!P0 BRA `(.L_x_100) ;  /* 0x0000005000908947 */ /* 0x004fea0003800000 */
.L_x_221:
[----:B------:R-:W2:Y:S02]  /*5650*/  SYNCS.PHASECHK.TRANS64.TRYWAIT P0, [UR6+0x180], R2 ;  /* 0x00018002ff0075a7 */ /* 0x000ea40008001106 */
[----:B--2---:R-:W-:Y:S05]  /*5660*/  @!P0 BRA `(.L_x_101) ;  /* 0x0000005000a08947 */ /* 0x004fea0003800000 */
.L_x_223:
[----:B-1----:R-:W-:-:S07]  /*5670*/  MOV R0, UR6 ;  /* 0x0000000600007c02 */ /* 0x002fce0008000f00 */
.L_x_102:
[----:B-1----:R-:W-:-:S04]  /*5680*/  SHF.L.U32 R2, R28, 0x1f, RZ ;  /* 0x0000001f1c027819 */ /* 0x002fc800000006ff */
[----:B------:R1:W2:Y:S03]  /*5690*/  SYNCS.PHASECHK.TRANS64.TRYWAIT P0, [R0+URZ+0x188], R2 ;  /* 0x00018802000075a7 */ /* 0x0002a600080011ff */
[----:B--2---:R-:W-:Y:S05]  /*56a0*/  @!P0 NANOSLEEP.SYNCS 0x989680 ;  /* 0x009896800000895d */ /* 0x004fea0003900000 */
[----:B------:R-:W2:Y:S02]  /*56b0*/  @!P0 SYNCS.PHASECHK.TRANS64 P0, [R0+URZ+0x188], R2 ;  /* 0x00018802000085a7 */ /* 0x000ea400080010ff */
[----:B--23--:R-:W-:Y:S05]  /*56c0*/  @P0 EXIT ;  /* 0x000000000000094d */ /* 0x00cfea0003800000 */
[----:B------:R-:W-:Y:S05]  /*56d0*/  BRA `(.L_x_102) ;  /* 0xfffffffc00e87947 */ /* 0x000fea000383ffff */
.L_x_87:
[----:B------:R-:W-:-:S06]  /*56e0*/  UISETP.GE.AND UP1, UPT, UR10, 0x4, UPT ;  /* 0x000000040a00788c */ /* 0x000fcc000bf26270 */
[----:B------:R-:W-:-:S13]  /*56f0*/  PLOP3.LUT P0, PT, PT, PT, UP1, 0x80, 0x8 ;  /* 0x000000000008781c */ /* 0x000fda0003f0f018 */
[----:B------:R-:W-:Y:S05]  /*5700*/  @!P0 EXIT ;  /* 0x000000000000894d */ /* 0x000fea0003800000 */
[----:B------:R-:W-:Y:S01]  /*5710*/  BAR.SYNC.DEFER_BLOCKING 0x6, 0xa0 ;  /* 0x0182800000007b1d */ /* 0x000fe20000010000 */
[C---:B------:R-:W-:Y:S01]  /*5720*/  IMAD.SHL.U32 R2, R101.reuse, 0x20, RZ ;  /* 0x0000002065027824 */ /* 0x040fe200078e00ff */
[C---:B------:R-:W-:Y:S01]  /*5730*/  SHF.L.U32 R46, R101.reuse, 0x10, RZ ;  /* 0x00000010652e7819 */ /* 0x040fe200000006ff */
[C---:B------:R-:W-:Y:S01]  /*5740*/  IMAD.SHL.U32 R100, R101.reuse, 0x4, RZ ;  /* 0x0000000465647824 */ /* 0x040fe200078e00ff */
[C---:B------:R-:W-:Y:S01]  /*5750*/  LOP3.LUT R102, R101.reuse, 0x60, RZ, 0xc0, !PT ;  /* 0x0000006065667812 */ /* 0x040fe200078ec0ff */
[----:B------:R-:W-:Y:S01]  /*5760*/  HFMA2 R97, -RZ, RZ, 0, 5.9604644775390625e-08 ;  /* 0x00000001ff617431 */ /* 0x000fe200000001ff */
[----:B------:R-:W-:Y:S02]  /*5770*/  UMOV UR48, 0x400 ;  /* 0x0000040000307882 */ /* 0x000fe40000000000 */
[----:B------:R-:W1:Y:S01]  /*5780*/  LDC R91, c[0x0][0x370] ;  /* 0x0000dc00ff5b7b82 */ /* 0x000e620000000800 */
[----:B------:R-:W-:Y:S01]  /*5790*/  ULEA UR48, UR45, UR48, 0x18 ;  /* 0x000000302d307291 */ /* 0x000fe2000f8ec0ff */
[----:B------:R-:W-:Y:S01]  /*57a0*/  LOP3.LUT R3, R2, 0xc0, RZ, 0xc0, !PT ;  /* 0x000000c002037812 */ /* 0x000fe200078ec0ff */
[----:B------:R-:W-:Y:S01]  /*57b0*/  HFMA2 R95, -RZ, RZ, 0, 0 ;  /* 0x00000000ff5f7431 */ /* 0x000fe200000001ff */
[----:B------:R-:W-:Y:S01]  /*57c0*/  LOP3.LUT R99, R101, 0x2, RZ, 0xc0, !PT ;  /* 0x0000000265637812 */ /* 0x000fe200078ec0ff */
[----:B------:R-:W-:Y:S01]  /*57d0*/  UIADD3 UR4, UPT, UPT, UR48, 0x400, URZ ;  /* 0x0000040030047890 */ /* 0x000fe2000fffe0ff */
[----:B------:R-:W-:Y:S01]  /*57e0*/  LOP3.LUT R100, R3, 0x18, R100, 0xf8, !PT ;  /* 0x0000001803647812 */ /* 0x000fe200078ef864 */
[----:B------:R-:W-:Y:S01]  /*57f0*/  IMAD.MOV.U32 R45, RZ, RZ, RZ ;  /* 0x000000ffff2d7224 */ /* 0x000fe200078e00ff */
[----:B------:R-:W2:Y:S01]  /*5800*/  LDC R42, c[0x0][0xf0c] ;  /* 0x0003c300ff2a7b82 */ /* 0x000ea20000000800 */
[----:B------:R-:W-:Y:S01]  /*5810*/  LOP3.LUT R46, R46, 0x600000, RZ, 0xc0, !PT ;  /* 0x006000002e2e7812 */ /* 0x000fe200078ec0ff */
[----:B------:R-:W-:Y:S01]  /*5820*/  IMAD.MOV.U32 R105, RZ, RZ, RZ ;  /* 0x000000ffff697224 */ /* 0x000fe200078e00ff */
[----:B------:R-:W-:Y:S01]  /*5830*/  LOP3.LUT R100, R100, 0xf20, R2, 0xf8, !PT ;  /* 0x00000f2064647812 */ /* 0x000fe200078ef802 */
[----:B------:R-:W-:Y:S01]  /*5840*/  IMAD.U32 R93, RZ, RZ, UR4 ;  /* 0x00000004ff5d7e24 */ /* 0x000fe2000f8e00ff */
[----:B------:R-:W-:Y:S01]  /*5850*/  LOP3.LUT R101, R101, 0x4, RZ, 0xc0, !PT ;  /* 0x0000000465657812 */ /* 0x000fe200078ec0ff */
[----:B------:R-:W4:Y:S01]  /*5860*/  LDCU.64 UR52, c[0x0][0x348] ;  /* 0x00006900ff3477ac */ /* 0x000f220008000a00 */
[----:B------:R-:W-:Y:S01]  /*5870*/  MOV R96, RZ ;  /* 0x000000ff00607202 */ /* 0x000fe20000000f00 */
[----:B------:R-:W1:Y:S01]  /*5880*/  LDC R89, c[0x0][0xf20] ;  /* 0x0003c800ff597b82 */ /* 0x000e620000000800 */
[----:B------:R-:W3:Y:S01]  /*5890*/  LDS R0, [UR48+0x230] ;  /* 0x00023030ff007984 */ /* 0x000ee20008000800 */
[----:B------:R-:W-:Y:S01]  /*58a0*/  IMAD R100, R100, 0x2, R93 ;  /* 0x0000000264647824 */ /* 0x000fe200078e025d */
[----:B------:R-:W1:Y:S03]  /*58b0*/  LDCU.64 UR40, c[0x0][0xc88] ;  /* 0x00019100ff2877ac */ /* 0x000e660008000a00 */
[--C-:B------:R-:W-:Y:S01]  /*58c0*/  IMAD R99, R99, -0x10, R100.reuse ;  /* 0xfffffff063637824 */ /* 0x100fe200078e0264 */
[----:B------:R-:W1:Y:S01]  /*58d0*/  LDCU.64 UR42, c[0x0][0xc90] ;  /* 0x00019200ff2a77ac */ /* 0x000e620008000a00 */
[----:B------:R-:W1:Y:S01]  /*58e0*/  LDC R41, c[0x0][0xf30] ;  /* 0x0003cc00ff297b82 */ /* 0x000e620000000800 */
[----:B------:R-:W-:Y:S01]  /*58f0*/  IMAD R98, R101, -0x10, R100 ;  /* 0xfffffff065627824 */ /* 0x000fe200078e0264 */
[----:B------:R-:W-:Y:S01]  /*5900*/  UMOV UR49, URZ ;  /* 0x000000ff00317c82 */ /* 0x000fe20008000000 */
[----:B------:R-:W-:-:S05]  /*5910*/  UMOV UR51, URZ ;  /* 0x000000ff00337c82 */ /* 0x000fca0008000000 */
[----:B------:R-:W1:Y:S08]  /*5920*/  LDC.64 R84, c[0x0][0xf10] ;  /* 0x0003c400ff547b82 */ /* 0x000e700000000a00 */
[----:B------:R-:W1:Y:S08]  /*5930*/  LDC.64 R38, c[0x0][0xf18] ;  /* 0x0003c600ff267b82 */ /* 0x000e700000000a00 */
[----:B------:R-:W1:Y:S08]  /*5940*/  LDC.64 R36, c[0x0][0xf28] ;  /* 0x0003ca00ff247b82 */ /* 0x000e700000000a00 */
[----:B------:R-:W1:Y:S01]  /*5950*/  LDC.64 R82, c[0x0][0xcb0] ;  /* 0x00032c00ff527b82 */ /* 0x000e620000000a00 */
[----:B---3--:R-:W-:-:S07]  /*5960*/  IMAD.IADD R46, R0, 0x1, R46 ;  /* 0x00000001002e7824 */ /* 0x008fce00078e022e */
[----:B------:R-:W3:Y:S08]  /*5970*/  LDC.64 R80, c[0x0][0xca8] ;  /* 0x00032a00ff507b82 */ /* 0x000ef00000000a00 */
[----:B--2-4-:R-:W1:Y:S02]  /*5980*/  LDC R90, c[0x0][0x374] ;  /* 0x0000dd00ff5a7b82 */ /* 0x014e640000000800 */
.L_x_146:
[----:B------:R-:W-:Y:S02]  /*5990*/  LEA R0, R105, UR48, 0x3 ;  /* 0x0000003069007c11 */ /* 0x000fe4000f8e18ff */
[----:B------:R-:W-:Y:S02]  /*59a0*/  SHF.L.U32 R2, R95, 0x1f, RZ ;  /* 0x0000001f5f027819 */ /* 0x000fe400000006ff */
[----:B-1----:R-:W-:Y:S02]  /*59b0*/  LEA R16, R105, UR48, 0x4 ;  /* 0x0000003069107c11 */ /* 0x002fe4000f8e20ff */
[----:B------:R-:W2:Y:S02]  /*59c0*/  SYNCS.PHASECHK.TRANS64.TRYWAIT P0, [R0+URZ+0x1a0], R2 ;  /* 0x0001a002000075a7 */ /* 0x000ea400080011ff */
[----:B--23--:R-:W-:Y:S05]  /*59d0*/  @!P0 BRA `(.L_x_103) ;  /* 0x0000004c00dc8947 */ /* 0x00cfea0003800000 */
.L_x_224:
[----:B------:R-:W4:Y:S01]  /*59e0*/  LDC.64 R10, c[0x0][0xf10] ;  /* 0x0003c400ff0a7b82 */ /* 0x000f220000000a00 */
[----:B------:R-:W3:Y:S01]  /*59f0*/  LDS.128 R16, [R16+0x210] ;  /* 0x0002100010107984 */ /* 0x000ee20000000c00 */
[----:B-1----:R-:W-:Y:S01]  /*5a00*/  ISETP.NE.AND P1, PT, R41, 0x1, PT ;  /* 0x000000012900780c */ /* 0x002fe20003f25270 */
[----:B--2---:R-:W-:Y:S01]  /*5a10*/  VIADD R0, R0, 0x1b0 ;  /* 0x000001b000007836 */ /* 0x004fe20000000000 */
[----:B------:R-:W-:Y:S04]  /*5a20*/  ISETP.GE.AND P0, PT, R40, 0x1, PT ;  /* 0x000000012800780c */ /* 0x000fe80003f06270 */
[----:B------:R-:W1:Y:S01]  /*5a30*/  LDC.64 R8, c[0x0][0xf18] ;  /* 0x0003c600ff087b82 */ /* 0x000e620000000a00 */
[----:B------:R-:W-:Y:S01]  /*5a40*/  PRMT R0, RZ, 0x654, R0 ;  /* 0x00000654ff007816 */ /* 0x000fe20000000000 */
[----:B------:R-:W-:Y:S01]  /*5a50*/  @!PT LDS RZ, [RZ] ;  /* 0x00000000fffff984 */ /* 0x000fe20000000800 */
[----:B------:R-:W-:Y:S01]  /*5a60*/  @!PT LDS RZ, [RZ] ;  /* 0x00000000fffff984 */ /* 0x000fe20000000800 */
[----:B------:R-:W-:Y:S01]  /*5a70*/  @!PT LDS RZ, [RZ] ;  /* 0x00000000fffff984 */ /* 0x000fe20000000800 */
[----:B------:R-:W-:Y:S01]  /*5a80*/  @!PT LDS RZ, [RZ] ;  /* 0x00000000fffff984 */ /* 0x000fe20000000800 */
[----:B------:R2:W-:Y:S06]  /*5a90*/  MEMBAR.ALL.CTA ;  /* 0x0000000000007992 */ /* 0x0005ec0000008000 */
[----:B--2---:R-:W2:Y:S01]  /*5aa0*/  FENCE.VIEW.ASYNC.S ;  /* 0x00000000000073c6 */ /* 0x004ea20000000000 */
[----:B------:R-:W1:Y:S08]  /*5ab0*/  @!P1 LDC R12, c[0x0][0xf20] ;  /* 0x0003c800ff0c9b82 */ /* 0x000e700000000800 */
[----:B------:R-:W1:Y:S01]  /*5ac0*/  @!P1 LDC R7, c[0x0][0xf0c] ;  /* 0x0003c300ff079b82 */ /* 0x000e620000000800 */
[----:B--2---:R2:W-:Y:S01]  /*5ad0*/  SYNCS.ARRIVE.TRANS64.RED.A1T0 RZ, [R0+URZ], RZ ;  /* 0x000000ff00ff79a7 */ /* 0x0045e200081004ff */
[----:B---3--:R-:W-:Y:S04]  /*5ae0*/  LOP3.LUT P4, RZ, R18, 0x1, RZ, 0xc0, !PT ;  /* 0x0000000112ff7812 */ /* 0x008fe8000788c0ff */
[----:B------:R-:W-:Y:S09]  /*5af0*/  P2R R103, PR, RZ, 0x10 ;  /* 0x00000010ff677803 */ /* 0x000ff20000000000 */
[----:B------:R-:W-:Y:S02]  /*5b00*/  @P4 MOV R44, R16 ;  /* 0x00000010002c4202 */ /* 0x000fe40000000f00 */
[----:B------:R-:W-:Y:S01]  /*5b10*/  @P4 LOP3.LUT R43, R17, 0xffff, RZ, 0xc0, !PT ;  /* 0x0000ffff112b4812 */ /* 0x000fe200078ec0ff */
[----:B--2-4-:R-:W-:Y:S06]  /*5b20*/  @!P0 BRA `(.L_x_104) ;  /* 0x0000000000a48947 */ /* 0x014fec0003800000 */
[----:B------:R-:W-:Y:S01]  /*5b30*/  IMAD.HI.U32 R0, R90, R39, RZ ;  /* 0x000000275a007227 */ /* 0x000fe200078e00ff */
[----:B------:R-:W-:Y:S02]  /*5b40*/  ISETP.NE.AND P0, PT, R38, 0x1, PT ;  /* 0x000000012600780c */ /* 0x000fe40003f05270 */
[----:B------:R-:W-:Y:S01]  /*5b50*/  ISETP.NE.AND P2, PT, R40, 0x1, PT ;  /* 0x000000012800780c */ /* 0x000fe20003f45270 */
[----:B------:R-:W-:Y:S01]  /*5b60*/  IMAD.HI.U32 R4, R91, R84, RZ ;  /* 0x000000545b047227 */ /* 0x000fe200078e00ff */
[----:B------:R-:W-:Y:S02]  /*5b70*/  SHF.R.U32.HI R0, RZ, R89, R0 ;  /* 0x00000059ff007219 */ /* 0x000fe40000011600 */
[----:B------:R-:W-:Y:S01]  /*5b80*/  ISETP.NE.AND P3, PT, R42, 0x1, PT ;  /* 0x000000012a00780c */ /* 0x000fe20003f65270 */
[----:B------:R-:W-:Y:S01]  /*5b90*/  IMAD.HI.U32 R6, R43, R39, RZ ;  /* 0x000000272b067227 */ /* 0x000fe200078e00ff */
[-C--:B------:R-:W-:Y:S02]  /*5ba0*/  SHF.R.U32.HI R4, RZ, R85.reuse, R4 ;  /* 0x00000055ff047219 */ /* 0x080fe40000011604 */
[----:B------:R-:W-:Y:S01]  /*5bb0*/  SEL R0, R90, R0, !P0 ;  /* 0x000000005a007207 */ /* 0x000fe20004000000 */
[----:B------:R-:W-:Y:S01]  /*5bc0*/  IMAD.HI.U32 R5, R44, R84, RZ ;  /* 0x000000542c057227 */ /* 0x000fe200078e00ff */
[----:B------:R-:W-:Y:S03]  /*5bd0*/  SEL R4, R91, R4, !P3 ;  /* 0x000000045b047207 */ /* 0x000fe60005800000 */
[-C--:B------:R-:W-:Y:S01]  /*5be0*/  IMAD.HI.U32 R3, R0, R36.reuse, RZ ;  /* 0x0000002400037227 */ /* 0x080fe200078e00ff */
[----:B------:R-:W-:Y:S03]  /*5bf0*/  SHF.R.U32.HI R5, RZ, R85, R5 ;  /* 0x00000055ff057219 */ /* 0x000fe60000011605 */
[----:B------:R-:W-:Y:S01]  /*5c00*/  IMAD.HI.U32 R2, R4, R36, RZ ;  /* 0x0000002404027227 */ /* 0x000fe200078e00ff */
[----:B------:R-:W-:Y:S02]  /*5c10*/  @P2 SHF.R.U32.HI R0, RZ, R37, R3 ;  /* 0x00000025ff002219 */ /* 0x000fe40000011603 */
[----:B------:R-:W-:Y:S02]  /*5c20*/  SHF.R.U32.HI R3, RZ, R89, R6 ;  /* 0x00000059ff037219 */ /* 0x000fe40000011606 */
[----:B------:R-:W-:Y:S01]  /*5c30*/  @P2 SHF.R.U32.HI R4, RZ, R37, R2 ;  /* 0x00000025ff042219 */ /* 0x000fe20000011602 */
[----:B------:R-:W-:Y:S01]  /*5c40*/  IMAD R0, R40, R0, RZ ;  /* 0x0000000028007224 */ /* 0x000fe200078e02ff */
[----:B------:R-:W-:Y:S02]  /*5c50*/  SEL R3, R43, R3, !P0 ;  /* 0x000000032b037207 */ /* 0x000fe40004000000 */
[----:B------:R-:W-:Y:S01]  /*5c60*/  SEL R2, R44, R5, !P3 ;  /* 0x000000052c027207 */ /* 0x000fe20005800000 */
[----:B------:R-:W-:Y:S01]  /*5c70*/  IMAD R5, R40, R4, RZ ;  /* 0x0000000428057224 */ /* 0x000fe200078e02ff */
[C---:B------:R-:W-:Y:S01]  /*5c80*/  ISETP.GE.AND P0, PT, R3.reuse, R0, PT ;  /* 0x000000000300720c */ /* 0x040fe20003f06270 */
[C---:B------:R-:W-:Y:S03]  /*5c90*/  IMAD.HI.U32 R0, R3.reuse, R36, RZ ;  /* 0x0000002403007227 */ /* 0x040fe600078e00ff */
[C---:B------:R-:W-:Y:S02]  /*5ca0*/  ISETP.GE.OR P0, PT, R2.reuse, R5, P0 ;  /* 0x000000050200720c */ /* 0x040fe40000706670 */
[----:B------:R-:W-:Y:S04]  /*5cb0*/  SHF.R.U32.HI R0, RZ, R37, R0 ;  /* 0x00000025ff007219 */ /* 0x000fe80000011600 */
[C---:B------:R-:W-:Y:S05]  /*5cc0*/  SEL R6, R3.reuse, R0, !P2 ;  /* 0x0000000003067207 */ /* 0x040fea0005000000 */
        /* <DEDUP_REMOVED lines=14> */
[----:B------:R-:W-:Y:S07]  /*5db0*/  IMAD R43, R3, R38, R43 ;  /* 0x00000026032b7224 */ /* 0x000fee00078e022b */
.L_x_104:
[----:B-1----:R-:W-:Y:S01]  /*5dc0*/  @!P1 IMAD.HI.U32 R2, R43, R9, RZ ;  /* 0x000000092b029227 */ /* 0x002fe200078e00ff */
[----:B------:R-:W-:Y:S01]  /*5dd0*/  @!P1 ISETP.NE.AND P0, PT, R8, 0x1, PT ;  /* 0x000000010800980c */ /* 0x000fe20003f05270 */
[----:B------:R-:W-:Y:S01]  /*5de0*/  USHF.L.U32 UR38, UR27, 0x7, URZ ;  /* 0x000000071b267899 */ /* 0x000fe200080006ff */
[----:B------:R-:W-:Y:S01]  /*5df0*/  @!P1 ISETP.NE.AND P2, PT, R7, 0x1, PT ;  /* 0x000000010700980c */ /* 0x000fe20003f45270 */
[C---:B------:R-:W-:Y:S01]  /*5e00*/  @!P1 IMAD.HI.U32 R0, R44.reuse, R10, RZ ;  /* 0x0000000a2c009227 */ /* 0x040fe200078e00ff */
[----:B------:R-:W-:Y:S01]  /*5e10*/  @!P1 SHF.R.U32.HI R2, RZ, R12, R2 ;  /* 0x0000000cff029219 */ /* 0x000fe20000011602 */
[----:B------:R-:W-:Y:S01]  /*5e20*/  USHF.L.U32 UR37, UR11, 0x7, URZ ;  /* 0x000000070b257899 */ /* 0x000fe200080006ff */
[----:B------:R-:W-:Y:S01]  /*5e30*/  @P4 SHF.R.U32.HI R94, RZ, 0x10, R17 ;  /* 0x00000010ff5e4819 */ /* 0x000fe20000011611 */
[----:B------:R-:W-:Y:S01]  /*5e40*/  VIADD R105, R105, 0x1 ;  /* 0x0000000169697836 */ /* 0x000fe20000000000 */
[----:B------:R-:W-:Y:S01]  /*5e50*/  @!P1 SEL R2, R43, R2, !P0 ;  /* 0x000000022b029207 */ /* 0x000fe20004000000 */
[----:B------:R-:W-:Y:S01]  /*5e60*/  BSSY.RECONVERGENT B6, `(.L_x_105) ;  /* 0x0000028000067945 */ /* 0x000fe20003800200 */
[----:B------:R-:W-:Y:S02]  /*5e70*/  @!P1 SHF.R.U32.HI R0, RZ, R11, R0 ;  /* 0x0000000bff009219 */ /* 0x000fe40000011600 */
[----:B------:R-:W-:Y:S02]  /*5e80*/  LOP3.LUT P0, RZ, R93, 0x1b0, RZ, 0xc0, !PT ;  /* 0x000001b05dff7812 */ /* 0x000fe4000780c0ff */
[----:B------:R-:W-:Y:S05]  /*5e90*/  @!P1 SEL R3, R44, R0, !P2 ;  /* 0x000000002c039207 */ /* 0x000fea0005000000 */
[----:B------:R-:W-:Y:S02]  /*5ea0*/  @!P1 IMAD.IADD R0, R2, 0x1, -R3 ;  /* 0x0000000102009824 */ /* 0x000fe400078e0a03 */
[----:B------:R-:W-:Y:S02]  /*5eb0*/  @!P1 IMAD.IADD R2, R3, 0x1, -R2 ;  /* 0x0000000103029824 */ /* 0x000fe400078e0a02 */
[----:B------:R-:W-:Y:S02]  /*5ec0*/  @!P1 IMAD R44, R0, R7, R44 ;  /* 0x00000007002c9224 */ /* 0x000fe400078e022c */
[----:B------:R-:W-:Y:S01]  /*5ed0*/  @!P1 IMAD R43, R2, R8, R43 ;  /* 0x00000008022b9224 */ /* 0x000fe200078e022b */
[----:B------:R-:W-:Y:S06]  /*5ee0*/  @!P0 BRA `(.L_x_106) ;  /* 0x00000000007c8947 */ /* 0x000fec0003800000 */
[----:B------:R-:W1:Y:S01]  /*5ef0*/  LDCU.64 UR8, c[0x4][0x80] ;  /* 0x01001000ff0877ac */ /* 0x000e620008000a00 */
[----:B------:R-:W-:Y:S01]  /*5f00*/  MOV R2, 0x0 ;  /* 0x0000000000027802 */ /* 0x000fe20000000f00 */
[----:B------:R-:W-:Y:S02]  /*5f10*/  HFMA2 R12, -RZ, RZ, 0, 5.9604644775390625e-08 ;  /* 0x00000001ff0c7431 */ /* 0x000fe400000001ff */
[----:B------:R-:W-:Y:S01]  /*5f20*/  IMAD.MOV.U32 R8, RZ, RZ, 0x70 ;  /* 0x00000070ff087424 */ /* 0x000fe200078e00ff */
[----:B------:R2:W3:Y:S01]  /*5f30*/  LDC.64 R14, c[0x4][R2] ;  /* 0x01000000020e7b82 */ /* 0x0004e20000000a00 */
[----:B------:R-:W4:Y:S01]  /*5f40*/  LDCU.64 UR6, c[0x4][0x88] ;  /* 0x01001100ff0677ac */ /* 0x000f220008000a00 */
[----:B------:R-:W-:Y:S01]  /*5f50*/  IMAD.MOV.U32 R13, RZ, RZ, RZ ;  /* 0x000000ffff0d7224 */ /* 0x000fe200078e00ff */
[----:B------:R-:W2:Y:S01]  /*5f60*/  LDCU.64 UR4, c[0x4][0x8] ;  /* 0x01000100ff0477ac */ /* 0x000ea20008000a00 */
[----:B-1----:R-:W-:Y:S01]  /*5f70*/  MOV R5, UR9 ;  /* 0x0000000900057c02 */ /* 0x002fe20008000f00 */
[----:B------:R-:W-:Y:S01]  /*5f80*/  IMAD.U32 R4, RZ, RZ, UR8 ;  /* 0x00000008ff047e24 */ /* 0x000fe2000f8e00ff */
[----:B----4-:R-:W-:Y:S01]  /*5f90*/  MOV R7, UR7 ;  /* 0x0000000700077c02 */ /* 0x010fe20008000f00 */
[----:B------:R-:W-:Y:S01]  /*5fa0*/  IMAD.U32 R6, RZ, RZ, UR6 ;  /* 0x00000006ff067e24 */ /* 0x000fe2000f8e00ff */
[----:B--2---:R-:W-:Y:S01]  /*5fb0*/  MOV R11, UR5 ;  /* 0x00000005000b7c02 */ /* 0x004fe20008000f00 */
[----:B------:R-:W-:Y:S02]  /*5fc0*/  IMAD.U32 R10, RZ, RZ, UR4 ;  /* 0x00000004ff0a7e24 */ /* 0x000fe4000f8e00ff */
[----:B------:R-:W-:Y:S07]  /*5fd0*/  LEPC R20, `(.L_x_107) ;  /* 0x000000001014794e */ /* 0x000fee0000000000 */
[----:B---3-5:R-:W-:Y:S05]  /*5fe0*/  CALL.ABS.NOINC R14 ;  /* 0x000000000e007343 */ /* 0x028fea0003c00000 */
.L_x_107:
[----:B------:R-:W1:Y:S01]  /*5ff0*/  LDCU.64 UR8, c[0x4][0x80] ;  /* 0x01001000ff0877ac */ /* 0x000e620008000a00 */
[----:B------:R-:W2:Y:S01]  /*6000*/  LDC.64 R2, c[0x4][R2] ;  /* 0x0100000002027b82 */ /* 0x000ea20000000a00 */
[----:B------:R-:W-:Y:S02]  /*6010*/  HFMA2 R12, -RZ, RZ, 0, 5.9604644775390625e-08 ;  /* 0x00000001ff0c7431 */ /* 0x000fe400000001ff */
[----:B------:R-:W-:Y:S02]  /*6020*/  IMAD.MOV.U32 R8, RZ, RZ, 0x70 ;  /* 0x00000070ff087424 */ /* 0x000fe400078e00ff */
[----:B------:R-:W-:Y:S01]  /*6030*/  IMAD.MOV.U32 R13, RZ, RZ, RZ ;  /* 0x000000ffff0d7224 */ /* 0x000fe200078e00ff */
[----:B------:R-:W3:Y:S01]  /*6040*/  LDCU.64 UR6, c[0x4][0x88] ;  /* 0x01001100ff0677ac */ /* 0x000ee20008000a00 */
[----:B------:R-:W4:Y:S01]  /*6050*/  LDCU.64 UR4, c[0x4][0x8] ;  /* 0x01000100ff0477ac */ /* 0x000f220008000a00 */
[----:B-1----:R-:W-:Y:S02]  /*6060*/  MOV R4, UR8 ;  /* 0x0000000800047c02 */ /* 0x002fe40008000f00 */
[----:B------:R-:W-:Y:S02]  /*6070*/  MOV R5, UR9 ;  /* 0x0000000900057c02 */ /* 0x000fe40008000f00 */
[----:B---3--:R-:W-:Y:S01]  /*6080*/  MOV R7, UR7 ;  /* 0x0000000700077c02 */ /* 0x008fe20008000f00 */
[----:B------:R-:W-:Y:S01]  /*6090*/  IMAD.U32 R6, RZ, RZ, UR6 ;  /* 0x00000006ff067e24 */ /* 0x000fe2000f8e00ff */
[----:B----4-:R-:W-:Y:S01]  /*60a0*/  MOV R11, UR5 ;  /* 0x00000005000b7c02 */ /* 0x010fe20008000f00 */
[----:B------:R-:W-:Y:S02]  /*60b0*/  IMAD.U32 R10, RZ, RZ, UR4 ;  /* 0x00000004ff0a7e24 */ /* 0x000fe4000f8e00ff */
[----:B------:R-:W-:Y:S07]  /*60c0*/  LEPC R20, `(.L_x_106) ;  /* 0x000000001014794e */ /* 0x000fee0000000000 */
[----:B--2---:R-:W-:Y:S05]  /*60d0*/  CALL.ABS.NOINC R2 ;  /* 0x0000000002007343 */ /* 0x004fea0003c00000 */
.L_x_106:
[----:B------:R-:W-:Y:S05]  /*60e0*/  BSYNC.RECONVERGENT B6 ;  /* 0x0000000000067941 */ /* 0x000fea0003800200 */
.L_x_105:
[----:B------:R-:W-:Y:S01]  /*60f0*/  ISETP.NE.U32.AND P4, PT, R82, RZ, PT ;  /* 0x000000ff5200720c */ /* 0x000fe20003f85070 */
[----:B------:R-:W-:Y:S01]  /*6100*/  UISETP.NE.AND UP2, UPT, UR50, URZ, UPT ;  /* 0x000000ff3200728c */ /* 0x000fe2000bf45270 */
[----:B------:R-:W-:Y:S01]  /*6110*/  ISETP.NE.U32.AND P2, PT, RZ, UR40, PT ;  /* 0x00000028ff007c0c */ /* 0x000fe2000bf45070 */
[----:B------:R-:W-:Y:S01]  /*6120*/  UISETP.NE.U32.AND UP1, UPT, UR42, URZ, UPT ;  /* 0x000000ff2a00728c */ /* 0x000fe2000bf25070 */
[----:B------:R-:W-:Y:S01]  /*6130*/  ISETP.NE.AND.EX P4, PT, R83, RZ, PT, P4 ;  /* 0x000000ff5300720c */ /* 0x000fe20003f85340 */
[----:B------:R-:W-:Y:S01]  /*6140*/  UPLOP3.LUT UP0, UPT, UPT, UPT, UPT, 0x40, 0x4 ;  /* 0x000000000004789c */ /* 0x000fe20003f0e870 */
[----:B------:R-:W-:Y:S01]  /*6150*/  ISETP.NE.AND.EX P2, PT, RZ, UR41, PT, P2 ;  /* 0x00000029ff007c0c */ /* 0x000fe2000bf45320 */
[----:B------:R-:W-:Y:S01]  /*6160*/  UISETP.NE.AND.EX UP1, UPT, UR43, URZ, UPT, UP1 ;  /* 0x000000ff2b00728c */ /* 0x000fe2000bf25310 */
[----:B------:R-:W-:Y:S04]  /*6170*/  PLOP3.LUT P1, PT, PT, PT, UP2, 0x80, 0x8 ;  /* 0x000000000008781c */ /* 0x000fe80003f2f028 */
[----:B------:R-:W-:Y:S06]  /*6180*/  @UP2 UPLOP3.LUT UP0, UPT, UPT, UPT, UP1, 0x80, 0x8 ;  /* 0x000000000008289c */ /* 0x000fec0003f0f010 */
[----:B------:R-:W-:Y:S01]  /*6190*/  PLOP3.LUT P0, PT, PT, PT, UP0, 0x80, 0x8 ;  /* 0x000000000008781c */ /* 0x000fe20003f0f008 */
[----:B------:R-:W-:Y:S01]  /*61a0*/  @!UPT UIADD3 URZ, UPT, UPT, URZ, URZ, URZ ;  /* 0x000000fffffff290 */ /* 0x000fe2000fffe0ff */
[----:B------:R-:W-:Y:S11]  /*61b0*/  BRA.U !UP1, `(.L_x_108) ;  /* 0x0000000109387547 */ /* 0x000ff6000b800000 */
[----:B------:R-:W-:Y:S01]  /*61c0*/  UISETP.NE.U32.AND UP0, UPT, UR40, URZ, UPT ;  /* 0x000000ff2800728c */ /* 0x000fe2000bf05070 */
[----:B------:R-:W-:Y:S02]  /*61d0*/  HFMA2 R0, -RZ, RZ, 0, 5.9604644775390625e-08 ;  /* 0x00000001ff007431 */ /* 0x000fe400000001ff */
[----:B------:R-:W-:Y:S01]  /*61e0*/  IMAD.MOV.U32 R88, RZ, RZ, 0x1 ;  /* 0x00000001ff587424 */ /* 0x000fe200078e00ff */
[----:B------:R-:W-:Y:S06]  /*61f0*/  UISETP.NE.AND.EX UP0, UPT, UR41, URZ, UPT, UP0 ;  /* 0x000000ff2900728c */ /* 0x000fec000bf05300 */
        /* <DEDUP_REMOVED lines=9> */
[----:B-12---:R-:W-:Y:S02]  /*6290*/  @!P3 IMAD.U32 R49, RZ, RZ, UR4 ;  /* 0x00000004ff31be24 */ /* 0x006fe4000f8e00ff */
.L_x_108:
[----:B------:R-:W-:Y:S05]  /*62a0*/  @!P4 BRA `(.L_x_109) ;  /* 0x000000000020c947 */ /* 0x000fea0003800000 */
[----:B------:R-:W-:Y:S04]  /*62b0*/  ISETP.NE.U32.AND P3, PT, R80, RZ, PT ;  /* 0x000000ff5000720c */ /* 0x000fe80003f65070 */
[----:B------:R-:W-:Y:S11]  /*62c0*/  ISETP.NE.AND.EX P3, PT, R81, RZ, PT, P3 ;  /* 0x000000ff5100720c */ /* 0x000ff60003f65330 */
[----:B------:R-:W-:Y:S02]  /*62d0*/  @!UPT UIADD3 URZ, UPT, UPT, URZ, URZ, URZ ;  /* 0x000000fffffff290 */ /* 0x000fe4000fffe0ff */
[----:B------:R-:W1:Y:S01]  /*62e0*/  @P3 LDC.64 R2, c[0x0][0xca8] ;  /* 0x00032a00ff023b82 */ /* 0x000e620000000a00 */
[----:B------:R-:W-:Y:S04]  /*62f0*/  @P3 IMAD R0, R82, UR44, RZ ;  /* 0x0000002c52003c24 */ /* 0x000fe8000f8e02ff */
[----:B-1----:R-:W-:Y:S05]  /*6300*/  @P3 IMAD.WIDE R2, R0, 0x4, R2 ;  /* 0x0000000400023825 */ /* 0x002fea00078e0202 */
[----:B-----5:R1:W5:Y:S02]  /*6310*/  @P3 LDG.E R47, desc[UR46][R2.64] ;  /* 0x0000002e022f3981 */ /* 0x020364000c1e1900 */
[----:B-1----:R-:W2:Y:S02]  /*6320*/  @!P3 LDC R47, c[0x0][0xca0] ;  /* 0x00032800ff2fbb82 */ /* 0x002ea40000000800 */
.L_x_109:
[----:B-----5:R-:W-:Y:S01]  /*6330*/  FSETP.NEU.AND P3, PT, R49, RZ, PT ;  /* 0x000000ff3100720b */ /* 0x020fe20003f6d000 */
[----:B------:R-:W-:Y:S01]  /*6340*/  BSSY B1, `(.L_x_110) ;  /* 0x0000039000017945 */ /* 0x000fe20003800000 */
[----:B------:R-:W-:Y:S01]  /*6350*/  SEL R3, RZ, 0xffffffff, P2 ;  /* 0xffffffffff037807 */ /* 0x000fe20001000000 */
[----:B------:R-:W-:Y:S01]  /*6360*/  IMAD.MOV.U32 R66, RZ, RZ, 0x1 ;  /* 0x00000001ff427424 */ /* 0x000fe200078e00ff */
[----:B------:R-:W-:Y:S01]  /*6370*/  @P1 LOP3.LUT P2, RZ, R88, 0xff, RZ, 0xc0, !PT ;  /* 0x000000ff58ff1812 */ /* 0x000fe2000784c0ff */
[----:B------:R-:W-:Y:S01]  /*6380*/  IMAD R48, R45, 0x80, R46 ;  /* 0x000000802d307824 */ /* 0x000fe200078e022e */
[----:B------:R-:W-:Y:S01]  /*6390*/  @P1 SEL R0, RZ, 0xffffffff, P3 ;  /* 0xffffffffff001807 */ /* 0x000fe20001800000 */
[----:B------:R-:W-:Y:S01]  /*63a0*/  IMAD R106, R101, -0x10, R99 ;  /* 0xfffffff0656a7824 */ /* 0x000fe200078e0263 */
[----:B------:R-:W-:Y:S01]  /*63b0*/  LOP3.LUT R97, R97, 0x1, RZ, 0x3c, !PT ;  /* 0x0000000161617812 */ /* 0x000fe200078e3cff */
[----:B------:R-:W-:Y:S01]  /*63c0*/  IMAD.MOV.U32 R65, RZ, RZ, RZ ;  /* 0x000000ffff417224 */ /* 0x000fe200078e00ff */
[----:B------:R-:W-:Y:S02]  /*63d0*/  @P0 SEL R0, R3, R0, !P2 ;  /* 0x0000000003000207 */ /* 0x000fe40005000000 */
[----:B------:R-:W-:Y:S02]  /*63e0*/  CS2R R78, SRZ ;  /* 0x00000000004e7805 */ /* 0x000fe4000001ff00 */
[----:B------:R-:W-:Y:S02]  /*63f0*/  LEA R64, R45, UR48, 0x3 ;  /* 0x000000302d407c11 */ /* 0x000fe4000f8e18ff */
[----:B------:R-:W-:Y:S02]  /*6400*/  CS2R R76, SRZ ;  /* 0x00000000004c7805 */ /* 0x000fe4000001ff00 */
[----:B------:R-:W-:Y:S02]  /*6410*/  @P1 LOP3.LUT R0, R0, 0x1, RZ, 0xc0, !PT ;  /* 0x0000000100001812 */ /* 0x000fe400078ec0ff */
[----:B------:R-:W-:Y:S02]  /*6420*/  CS2R R70, SRZ ;  /* 0x0000000000467805 */ /* 0x000fe4000001ff00 */
[----:B------:R-:W-:Y:S02]  /*6430*/  PLOP3.LUT P2, PT, PT, PT, UP1, 0x80, 0x8 ;  /* 0x000000000008781c */ /* 0x000fe40003f4f018 */
[----:B------:R-:W-:Y:S02]  /*6440*/  CS2R R68, SRZ ;  /* 0x0000000000447805 */ /* 0x000fe4000001ff00 */
[----:B------:R-:W-:Y:S02]  /*6450*/  ISETP.NE.U32.OR P5, PT, R0, 0x1, !P1 ;  /* 0x000000010000780c */ /* 0x000fe40004fa5470 */
[----:B------:R-:W-:Y:S02]  /*6460*/  CS2R R62, SRZ ;  /* 0x00000000003e7805 */ /* 0x000fe4000001ff00 */
[----:B------:R-:W-:Y:S02]  /*6470*/  LOP3.LUT P4, R104, R88, 0xff, RZ, 0xc0, !PT ;  /* 0x000000ff58687812 */ /* 0x000fe4000788c0ff */
[----:B------:R-:W-:Y:S02]  /*6480*/  CS2R R60, SRZ ;  /* 0x00000000003c7805 */ /* 0x000fe4000001ff00 */
[----:B------:R-:W-:Y:S02]  /*6490*/  SEL R2, RZ, 0xffffffff, P3 ;  /* 0xffffffffff027807 */ /* 0x000fe40001800000 */
[----:B------:R-:W-:Y:S02]  /*64a0*/  CS2R R58, SRZ ;  /* 0x00000000003a7805 */ /* 0x000fe4000001ff00 */
[----:B------:R-:W-:Y:S02]  /*64b0*/  P2R R107, PR, RZ, 0x20 ;  /* 0x00000020ff6b7803 */ /* 0x000fe40000000000 */
[----:B------:R-:W-:Y:S02]  /*64c0*/  CS2R R56, SRZ ;  /* 0x0000000000387805 */ /* 0x000fe4000001ff00 */
[----:B------:R-:W-:Y:S02]  /*64d0*/  @P2 SEL R2, R3, R2, !P4 ;  /* 0x0000000203022207 */ /* 0x000fe40006000000 */
[----:B------:R-:W-:Y:S02]  /*64e0*/  @P5 SHF.L.U32 R0, R97, 0x1f, RZ ;  /* 0x0000001f61005819 */ /* 0x000fe400000006ff */
[----:B------:R-:W-:Y:S02]  /*64f0*/  LOP3.LUT R2, R2, 0x1, RZ, 0xc0, !PT ;  /* 0x0000000102027812 */ /* 0x000fe400078ec0ff */
[----:B------:R1:W3:Y:S02]  /*6500*/  @P5 SYNCS.PHASECHK.TRANS64.TRYWAIT P1, [UR48+0x150], R0 ;  /* 0x00015000ff0055a7 */ /* 0x0002e40008021130 */
[----:B------:R-:W-:Y:S04]  /*6510*/  ISETP.NE.U32.AND P2, PT, R2, 0x1, PT ;  /* 0x000000010200780c */ /* 0x000fe80003f45070 */
[----:B------:R-:W-:Y:S02]  /*6520*/  P2R R67, PR, RZ, 0x4 ;  /* 0x00000004ff437803 */ /* 0x000fe40000000000 */
[----:B-1----:R-:W-:Y:S04]  /*6530*/  SHF.L.U32 R0, R96, 0x1f, RZ ;  /* 0x0000001f60007819 */ /* 0x002fe800000006ff */
[----:B------:R1:W4:Y:S01]  /*6540*/  SYNCS.PHASECHK.TRANS64.TRYWAIT P0, [R64+URZ+0x1c0], R0 ;  /* 0x0001c000400075a7 */ /* 0x00032200080011ff */
[----:B---3--:R-:W-:Y:S01]  /*6550*/  @P5 SEL R66, RZ, 0x1, !P1 ;  /* 0x00000001ff425807 */ /* 0x008fe20004800000 */
[----:B-1----:R-:W-:Y:S06]  /*6560*/  @!P5 BRA `(.L_x_111) ;  /* 0x000000000058d947 */ /* 0x002fec0003800000 */
[----:B------:R-:W-:Y:S01]  /*6570*/  IMAD.MOV.U32 R79, RZ, RZ, RZ ;  /* 0x000000ffff4f7224 */ /* 0x000fe200078e00ff */
[----:B------:R-:W-:Y:S01]  /*6580*/  ISETP.NE.AND P1, PT, R66, RZ, PT ;  /* 0x000000ff4200720c */ /* 0x000fe20003f25270 */
[----:B------:R-:W-:Y:S01]  /*6590*/  BSSY B0, `(.L_x_112) ;  /* 0x000000c000007945 */ /* 0x000fe20003800000 */
[----:B------:R-:W-:Y:S02]  /*65a0*/  CS2R R58, SRZ ;  /* 0x00000000003a7805 */ /* 0x000fe4000001ff00 */
[----:B------:R-:W-:Y:S02]  /*65b0*/  CS2R R56, SRZ ;  /* 0x0000000000387805 */ /* 0x000fe4000001ff00 */
[----:B------:R-:W-:Y:S02]  /*65c0*/  CS2R R62, SRZ ;  /* 0x00000000003e7805 */ /* 0x000fe4000001ff00 */
[----:B------:R-:W-:Y:S02]  /*65d0*/  CS2R R60, SRZ ;  /* 0x00000000003c7805 */ /* 0x000fe4000001ff00 */
[----:B------:R-:W-:Y:S02]  /*65e0*/  CS2R R70, SRZ ;  /* 0x0000000000467805 */ /* 0x000fe4000001ff00 */
[----:B------:R-:W-:Y:S02]  /*65f0*/  CS2R R68, SRZ ;  /* 0x0000000000447805 */ /* 0x000fe4000001ff00 */
[----:B------:R-:W-:Y:S01]  /*6600*/  CS2R R76, SRZ ;  /* 0x00000000004c7805 */ /* 0x000fe2000001ff00 */
[----:B------:R-:W-:Y:S06]  /*6610*/  @P1 BRA `(.L_x_113) ;  /* 0x00000000000c1947 */ /* 0x000fec0003800000 */
[----:B------:R-:W-:Y:S04]  /*6620*/  SHF.L.U32 R3, R97, 0x1f, RZ ;  /* 0x0000001f61037819 */ /* 0x000fe800000006ff */
[----:B------:R-:W1:Y:S02]  /*6630*/  SYNCS.PHASECHK.TRANS64.TRYWAIT P1, [UR48+0x150], R3 ;  /* 0x00015003ff0075a7 */ /* 0x000e640008021130 */
[----:B-1----:R-:W-:Y:S05]  /*6640*/  @!P1 BRA `(.L_x_114) ;  /* 0x0000004000d49947 */ /* 0x002fea0003800000 */
.L_x_113:
[----:B------:R-:W-:Y:S05]  /*6650*/  BSYNC B0 ;  /* 0x0000000000007941 */ /* 0x000fea0003800000 */
.L_x_112:
[----:B------:R-:W-:Y:S01]  /*6660*/  ISETP.NE.AND P1, PT, R67, RZ, PT ;  /* 0x000000ff4300720c */ /* 0x000fe20003f25270 */
[----:B------:R-:W-:Y:S11]  /*6670*/  HFMA2 R65, -RZ, RZ, 0, 5.9604644775390625e-08 ;  /* 0x00000001ff417431 */ /* 0x000ff600000001ff */
[----:B------:R-:W-:Y:S01]  /*6680*/  @!UPT UIADD3 URZ, UPT, UPT, URZ, URZ, URZ ;  /* 0x000000fffffff290 */ /* 0x000fe2000fffe0ff */
[----:B------:R3:W1:Y:S04]  /*6690*/  @P1 LDS.128 R56, [R100] ;  /* 0x0000000064381984 */ /* 0x0006680000000c00 */
[----:B------:R3:W1:Y:S04]  /*66a0*/  @P1 LDS.128 R60, [R99+0x10] ;  /* 0x00001000633c1984 */ /* 0x0006680000000c00 */
[----:B------:R3:W1:Y:S04]  /*66b0*/  @P1 LDS.128 R68, [R98+0x20] ;  /* 0x0000200062441984 */ /* 0x0006680000000c00 */
[----:B------:R3:W1:Y:S02]  /*66c0*/  @P1 LDS.128 R76, [R106+0x30] ;  /* 0x000030006a4c1984 */ /* 0x0006640000000c00 */
.L_x_111:
[----:B------:R-:W-:Y:S05]  /*66d0*/  BSYNC B1 ;  /* 0x0000000000017941 */ /* 0x000fea0003800000 */
.L_x_110:
[----:B-1----:R-:W-:Y:S04]  /*66e0*/  SHF.R.U32.HI R2, RZ, 0x15, R48 ;  /* 0x00000015ff027819 */ /* 0x002fe80000011630 */
[----:B------:R-:W-:Y:S01]  /*66f0*/  LOP3.LUT P1, RZ, R2, 0x3, R92, 0x48, !PT ;  /* 0x0000000302ff7812 */ /* 0x000fe2000782485c */
[----:B------:R-:W-:Y:S01]  /*6700*/  @!UPT UIADD3 URZ, UPT, UPT, URZ, URZ, URZ ;  /* 0x000000fffffff290 */ /* 0x000fe2000fffe0ff */
[----:B----4-:R-:W-:Y:S11]  /*6710*/  @P0 BRA `(.L_x_115) ;  /* 0x0000000000080947 */ /* 0x010ff60003800000 */
[----:B------:R-:W1:Y:S02]  /*6720*/  SYNCS.PHASECHK.TRANS64.TRYWAIT P0, [R64+URZ+0x1c0], R0 ;  /* 0x0001c000400075a7 */ /* 0x000e6400080011ff */
[----:B-1----:R-:W-:Y:S05]  /*6730*/  @!P0 BRA `(.L_x_116) ;  /* 0x0000004000b08947 */ /* 0x002fea0003800000 */
.L_x_115:
[----:B------:R-:W-:Y:S05]  /*6740*/  @!P1 BRA `(.L_x_117) ;  /* 0x0000000000409947 */ /* 0x000fea0003800000 */
[----:B------:R-:W4:Y:S01]  /*6750*/  LDCU.64 UR8, c[0x4][0x70] ;  /* 0x01000e00ff0877ac */ /* 0x000f220008000a00 */
[----:B------:R-:W-:Y:S01]  /*6760*/  MOV R3, 0x0 ;  /* 0x0000000000037802 */ /* 0x000fe20000000f00 */
[----:B------:R-:W-:Y:S02]  /*6770*/  HFMA2 R12, -RZ, RZ, 0, 5.9604644775390625e-08 ;  /* 0x00000001ff0c7431 */ /* 0x000fe400000001ff */
[----:B------:R-:W-:Y:S02]  /*6780*/  IMAD.MOV.U32 R8, RZ, RZ, 0x192 ;  /* 0x00000192ff087424 */ /* 0x000fe400078e00ff */
[----:B------:R-:W-:Y:S01]  /*6790*/  IMAD.MOV.U32 R13, RZ, RZ, RZ ;  /* 0x000000ffff0d7224 */ /* 0x000fe200078e00ff */
[----:B------:R-:W5:Y:S01]  /*67a0*/  LDCU.64 UR6, c[0x4][0x78] ;  /* 0x01000f00ff0677ac */ /* 0x000f620008000a00 */
[----:B------:R-:W1:Y:S01]  /*67b0*/  LDC.64 R2, c[0x4][R3] ;  /* 0x0100000003027b82 */ /* 0x000e620000000a00 */
[----:B------:R-:W2:Y:S01]  /*67c0*/  LDCU.64 UR4, c[0x4][0x10] ;  /* 0x01000200ff0477ac */ /* 0x000ea20008000a00 */
[----:B----4-:R-:W-:Y:S01]  /*67d0*/  MOV R5, UR9 ;  /* 0x0000000900057c02 */ /* 0x010fe20008000f00 */
[----:B------:R-:W-:Y:S01]  /*67e0*/  IMAD.U32 R4, RZ, RZ, UR8 ;  /* 0x00000008ff047e24 */ /* 0x000fe2000f8e00ff */
[----:B-----5:R-:W-:Y:S01]  /*67f0*/  MOV R7, UR7 ;  /* 0x0000000700077c02 */ /* 0x020fe20008000f00 */
[----:B------:R-:W-:Y:S01]  /*6800*/  IMAD.U32 R6, RZ, RZ, UR6 ;  /* 0x00000006ff067e24 */ /* 0x000fe2000f8e00ff */
[----:B--2---:R-:W-:Y:S01]  /*6810*/  MOV R11, UR5 ;  /* 0x00000005000b7c02 */ /* 0x004fe20008000f00 */
[----:B------:R-:W-:Y:S02]  /*6820*/  IMAD.U32 R10, RZ, RZ, UR4 ;  /* 0x00000004ff0a7e24 */ /* 0x000fe4000f8e00ff */
[----:B------:R-:W-:Y:S07]  /*6830*/  LEPC R20, `(.L_x_117) ;  /* 0x000000001014794e */ /* 0x000fee0000000000 */
[----:B-1-3--:R-:W-:Y:S05]  /*6840*/  CALL.ABS.NOINC R2 ;  /* 0x0000000002007343 */ /* 0x00afea0003c00000 */
.L_x_117:
[----:B------:R-:W-:Y:S01]  /*6850*/  SHF.L.U32 R50, R56, 0x10, RZ ;  /* 0x0000001038327819 */ /* 0x000fe200000006ff */
[----:B------:R-:W-:Y:S05]  /*6860*/  WARPSYNC.ALL ;  /* 0x0000000000007948 */ /* 0x000fea0003800000 */
[----:B------:R-:W-:Y:S01]  /*6870*/  R2UR UR4, R48 ;  /* 0x00000000300472ca */ /* 0x000fe200000e0000 */
[----:B------:R-:W-:Y:S01]  /*6880*/  BSSY.RECONVERGENT B0, `(.L_x_118) ;  /* 0x0000088000007945 */ /* 0x000fe20003800200 */
[----:B------:R-:W-:Y:S02]  /*6890*/  LOP3.LUT R51, R56, 0xffff0000, RZ, 0xc0, !PT ;  /* 0xffff000038337812 */ /* 0x000fe400078ec0ff */
[----:B------:R-:W-:Y:S02]  /*68a0*/  SHF.L.U32 R52, R57, 0x10, RZ ;  /* 0x0000001039347819 */ /* 0x000fe400000006ff */
[----:B------:R-:W-:Y:S07]  /*68b0*/  ISETP.NE.AND P0, PT, R102, RZ, PT ;  /* 0x000000ff6600720c */ /* 0x000fee0003f05270 */
[----:B------:R-:W1:Y:S02]  /*68c0*/  LDTM.x32 R4, tmem[UR4] ;  /* 0x00000004000479ee */ /* 0x000e6400082c0000 */
[C---:B-12---:R-:W-:Y:S01]  /*68d0*/  FMUL R0, R47.reuse, R4 ;  /* 0x000000042f007220 */ /* 0x046fe20000400000 */
[C---:B------:R-:W-:Y:S01]  /*68e0*/  FMUL R2, R47.reuse, R5 ;  /* 0x000000052f027220 */ /* 0x040fe20000400000 */
[C---:B------:R-:W-:Y:S01]  /*68f0*/  FMUL R4, R47.reuse, R8 ;  /* 0x000000082f047220 */ /* 0x040fe20000400000 */
[C---:B------:R-:W-:Y:S01]  /*6900*/  FMUL R3, R47.reuse, R6 ;  /* 0x000000062f037220 */ /* 0x040fe20000400000 */
[C---:B------:R-:W-:Y:S01]  /*6910*/  FMUL R5, R47.reuse, R9 ;  /* 0x000000092f057220 */ /* 0x040fe20000400000 */
[C---:B------:R-:W-:Y:S01]  /*6920*/  FMUL R8, R47.reuse, R12 ;  /* 0x0000000c2f087220 */ /* 0x040fe20000400000 */
[C---:B------:R-:W-:Y:S01]  /*6930*/  FMUL R6, R47.reuse, R10 ;  /* 0x0000000a2f067220 */ /* 0x040fe20000400000 */
[C---:B------:R-:W-:Y:S01]  /*6940*/  FMUL R9, R47.reuse, R13 ;  /* 0x0000000d2f097220 */ /* 0x040fe20000400000 */
[----:B------:R-:W-:Y:S01]  /*6950*/  FMUL R12, R47, R16 ;  /* 0x000000102f0c7220 */ /* 0x000fe20000400000 */
[----:B------:R-:W-:Y:S01]  /*6960*/  FFMA R0, R49, R50, R0 ;  /* 0x0000003231007223 */ /* 0x000fe20000000000 */
[C---:B------:R-:W-:Y:S01]  /*6970*/  FMUL R10, R47.reuse, R14 ;  /* 0x0000000e2f0a7220 */ /* 0x040fe20000400000 */
[C---:B------:R-:W-:Y:S01]  /*6980*/  FMUL R13, R47.reuse, R17 ;  /* 0x000000112f0d7220 */ /* 0x040fe20000400000 */
[----:B------:R-:W-:Y:S01]  /*6990*/  FMUL R16, R47, R20 ;  /* 0x000000142f107220 */ /* 0x000fe20000400000 */
[----:B------:R-:W-:Y:S01]  /*69a0*/  FFMA R2, R49, R51, R2 ;  /* 0x0000003331027223 */ /* 0x000fe20000000002 */
[C---:B------:R-:W-:Y:S01]  /*69b0*/  FMUL R14, R47.reuse, R18 ;  /* 0x000000122f0e7220 */ /* 0x040fe20000400000 */
        /* <DEDUP_REMOVED lines=8> */
[----:B------:R-:W-:Y:S01]  /*6a40*/  LOP3.LUT R32, R57, 0xffff0000, RZ, 0xc0, !PT ;  /* 0xffff000039207812 */ /* 0x000fe200078ec0ff */
[C---:B------:R-:W-:Y:S01]  /*6a50*/  FMUL R26, R47.reuse, R30 ;  /* 0x0000001e2f1a7220 */ /* 0x040fe20000400000 */
[----:B------:R-:W-:Y:S01]  /*6a60*/  FMUL R29, R47, R33 ;  /* 0x000000212f1d7220 */ /* 0x000fe20000400000 */
[----:B------:R-:W-:Y:S01]  /*6a70*/  SHF.L.U32 R33, R58, 0x10, RZ ;  /* 0x000000103a217819 */ /* 0x000fe200000006ff */
[----:B------:R-:W-:Y:S01]  /*6a80*/  FFMA R3, R49, R52, R3 ;  /* 0x0000003431037223 */ /* 0x000fe20000000003 */
[----:B------:R-:W-:Y:S01]  /*6a90*/  F2FP.BF16.F32.PACK_AB R52, R2, R0 ;  /* 0x000000000234723e */ /* 0x000fe200000010ff */
[----:B------:R-:W-:Y:S01]  /*6aa0*/  FMUL R7, R47, R7 ;  /* 0x000000072f077220 */ /* 0x000fe20000400000 */
[----:B------:R-:W-:Y:S01]  /*6ab0*/  SHF.L.U32 R0, R59, 0x10, RZ ;  /* 0x000000103b007819 */ /* 0x000fe200000006ff */
[----:B------:R-:W-:Y:S01]  /*6ac0*/  FMUL R30, R47, R34 ;  /* 0x000000222f1e7220 */ /* 0x000fe20000400000 */
[----:B------:R-:W-:Y:S01]  /*6ad0*/  LOP3.LUT R34, R58, 0xffff0000, RZ, 0xc0, !PT ;  /* 0xffff00003a227812 */ /* 0x000fe200078ec0ff */
[----:B------:R-:W-:Y:S01]  /*6ae0*/  FFMA R7, R49, R32, R7 ;  /* 0x0000002031077223 */ /* 0x000fe20000000007 */
[----:B------:R-:W-:Y:S01]  /*6af0*/  LOP3.LUT R2, R59, 0xffff0000, RZ, 0xc0, !PT ;  /* 0xffff00003b027812 */ /* 0x000fe200078ec0ff */
[----:B------:R-:W-:Y:S01]  /*6b00*/  FFMA R4, R49, R33, R4 ;  /* 0x0000002131047223 */ /* 0x000fe20000000004 */
[----:B------:R-:W-:Y:S01]  /*6b10*/  FMUL R11, R47, R11 ;  /* 0x0000000b2f0b7220 */ /* 0x000fe20000400000 */
[----:B------:R-:W-:Y:S01]  /*6b20*/  FFMA R5, R49, R34, R5 ;  /* 0x0000002231057223 */ /* 0x000fe20000000005 */
[----:B------:R-:W-:Y:S01]  /*6b30*/  F2FP.BF16.F32.PACK_AB R53, R7, R3 ;  /* 0x000000030735723e */ /* 0x000fe200000010ff */
[C---:B------:R-:W-:Y:S01]  /*6b40*/  FFMA R6, R49.reuse, R0, R6 ;  /* 0x0000000031067223 */ /* 0x040fe20000000006 */
[C---:B------:R-:W-:Y:S01]  /*6b50*/  SHF.L.U32 R0, R60.reuse, 0x10, RZ ;  /* 0x000000103c007819 */ /* 0x040fe200000006ff */
[----:B------:R-:W-:Y:S01]  /*6b60*/  FFMA R11, R49, R2, R11 ;  /* 0x00000002310b7223 */ /* 0x000fe2000000000b */
[----:B------:R-:W-:Y:S01]  /*6b70*/  LOP3.LUT R2, R60, 0xffff0000, RZ, 0xc0, !PT ;  /* 0xffff00003c027812 */ /* 0x000fe200078ec0ff */
[----:B------:R-:W-:Y:S01]  /*6b80*/  FMUL R15, R47, R15 ;  /* 0x0000000f2f0f7220 */ /* 0x000fe20000400000 */
[----:B------:R-:W-:Y:S01]  /*6b90*/  SHF.L.U32 R3, R61, 0x10, RZ ;  /* 0x000000103d037819 */ /* 0x000fe200000006ff */
[----:B------:R-:W-:Y:S01]  /*6ba0*/  FFMA R8, R49, R0, R8 ;  /* 0x0000000031087223 */ /* 0x000fe20000000008 */
[----:B------:R-:W-:Y:S01]  /*6bb0*/  LOP3.LUT R0, R61, 0xffff0000, RZ, 0xc0, !PT ;  /* 0xffff00003d007812 */ /* 0x000fe200078ec0ff */
[C---:B------:R-:W-:Y:S01]  /*6bc0*/  FFMA R9, R49.reuse, R2, R9 ;  /* 0x0000000231097223 */ /* 0x040fe20000000009 */
[C---:B------:R-:W-:Y:S01]  /*6bd0*/  SHF.L.U32 R2, R62.reuse, 0x10, RZ ;  /* 0x000000103e027819 */ /* 0x040fe200000006ff */
[----:B------:R-:W-:Y:S01]  /*6be0*/  FFMA R10, R49, R3, R10 ;  /* 0x00000003310a7223 */ /* 0x000fe2000000000a */
[----:B------:R-:W-:Y:S01]  /*6bf0*/  SHF.L.U32 R3, R63, 0x10, RZ ;  /* 0x000000103f037819 */ /* 0x000fe200000006ff */
[C---:B------:R-:W-:Y:S01]  /*6c00*/  FFMA R15, R49.reuse, R0, R15 ;  /* 0x00000000310f7223 */ /* 0x040fe2000000000f */
[----:B------:R-:W-:Y:S01]  /*6c10*/  LOP3.LUT R0, R62, 0xffff0000, RZ, 0xc0, !PT ;  /* 0xffff00003e007812 */ /* 0x000fe200078ec0ff */
[----:B------:R-:W-:Y:S01]  /*6c20*/  FFMA R12, R49, R2, R12 ;  /* 0x00000002310c7223 */ /* 0x000fe2000000000c */
[C---:B------:R-:W-:Y:S01]  /*6c30*/  SHF.L.U32 R2, R68.reuse, 0x10, RZ ;  /* 0x0000001044027819 */ /* 0x040fe200000006ff */
[----:B------:R-:W-:Y:S01]  /*6c40*/  FMUL R19, R47, R19 ;  /* 0x000000132f137220 */ /* 0x000fe20000400000 */
[----:B------:R-:W-:Y:S01]  /*6c50*/  F2FP.BF16.F32.PACK_AB R54, R5, R4 ;  /* 0x000000040536723e */ /* 0x000fe200000010ff */
[----:B------:R-:W-:Y:S01]  /*6c60*/  FFMA R13, R49, R0, R13 ;  /* 0x00000000310d7223 */ /* 0x000fe2000000000d */
[----:B------:R-:W-:Y:S01]  /*6c70*/  LOP3.LUT R0, R63, 0xffff0000, RZ, 0xc0, !PT ;  /* 0xffff00003f007812 */ /* 0x000fe200078ec0ff */
[----:B------:R-:W-:Y:S01]  /*6c80*/  FFMA R14, R49, R3, R14 ;  /* 0x00000003310e7223 */ /* 0x000fe2000000000e */
[----:B------:R-:W-:Y:S01]  /*6c90*/  LOP3.LUT R3, R68, 0xffff0000, RZ, 0xc0, !PT ;  /* 0xffff000044037812 */ /* 0x000fe200078ec0ff */
[----:B------:R-:W-:Y:S01]  /*6ca0*/  FMUL R23, R47, R23 ;  /* 0x000000172f177220 */ /* 0x000fe20000400000 */
[----:B------:R-:W-:Y:S01]  /*6cb0*/  F2FP.BF16.F32.PACK_AB R55, R11, R6 ;  /* 0x000000060b37723e */ /* 0x000fe200000010ff */
[----:B------:R-:W-:Y:S01]  /*6cc0*/  FFMA R19, R49, R0, R19 ;  /* 0x0000000031137223 */ /* 0x000fe20000000013 */
[----:B------:R-:W-:Y:S01]  /*6cd0*/  SHF.L.U32 R0, R69, 0x10, RZ ;  /* 0x0000001045007819 */ /* 0x000fe200000006ff */
[----:B------:R-:W-:Y:S01]  /*6ce0*/  FFMA R16, R49, R2, R16 ;  /* 0x0000000231107223 */ /* 0x000fe20000000010 */
[----:B------:R-:W-:Y:S01]  /*6cf0*/  LOP3.LUT R2, R69, 0xffff0000, RZ, 0xc0, !PT ;  /* 0xffff000045027812 */ /* 0x000fe200078ec0ff */
[----:B------:R-:W-:Y:S01]  /*6d00*/  FFMA R17, R49, R3, R17 ;  /* 0x0000000331117223 */ /* 0x000fe20000000011 */
[----:B------:R-:W-:Y:S01]  /*6d10*/  SHF.L.U32 R3, R71, 0x10, RZ ;  /* 0x0000001047037819 */ /* 0x000fe200000006ff */
[----:B------:R-:W-:Y:S01]  /*6d20*/  FFMA R18, R49, R0, R18 ;  /* 0x0000000031127223 */ /* 0x000fe20000000012 */
[C---:B------:R-:W-:Y:S01]  /*6d30*/  SHF.L.U32 R0, R70.reuse, 0x10, RZ ;  /* 0x0000001046007819 */ /* 0x040fe200000006ff */
[----:B------:R1:W-:Y:S01]  /*6d40*/  STS.128 [R100], R52 ;  /* 0x0000003464007388 */ /* 0x0003e20000000c00 */
[----:B------:R-:W-:Y:S01]  /*6d50*/  F2FP.BF16.F32.PACK_AB R8, R9, R8 ;  /* 0x000000080908723e */ /* 0x000fe200000010ff */
[C---:B------:R-:W-:Y:S01]  /*6d60*/  FFMA R23, R49.reuse, R2, R23 ;  /* 0x0000000231177223 */ /* 0x040fe20000000017 */
[----:B------:R-:W-:Y:S01]  /*6d70*/  LOP3.LUT R2, R70, 0xffff0000, RZ, 0xc0, !PT ;  /* 0xffff000046027812 */ /* 0x000fe200078ec0ff */
[----:B------:R-:W-:Y:S01]  /*6d80*/  FFMA R20, R49, R0, R20 ;  /* 0x0000000031147223 */ /* 0x000fe20000000014 */
[----:B------:R-:W-:Y:S01]  /*6d90*/  LOP3.LUT R0, R71, 0xffff0000, RZ, 0xc0, !PT ;  /* 0xffff000047007812 */ /* 0x000fe200078ec0ff */
[----:B------:R-:W-:Y:S01]  /*6da0*/  FMUL R27, R47, R27 ;  /* 0x0000001b2f1b7220 */ /* 0x000fe20000400000 */
[----:B------:R-:W-:Y:S01]  /*6db0*/  F2FP.BF16.F32.PACK_AB R9, R15, R10 ;  /* 0x0000000a0f09723e */ /* 0x000fe200000010ff */
[C---:B------:R-:W-:Y:S01]  /*6dc0*/  FFMA R21, R49.reuse, R2, R21 ;  /* 0x0000000231157223 */ /* 0x040fe20000000015 */
[C---:B------:R-:W-:Y:S01]  /*6dd0*/  FFMA R22, R49.reuse, R3, R22 ;  /* 0x0000000331167223 */ /* 0x040fe20000000016 */
[----:B------:R-:W-:Y:S01]  /*6de0*/  FFMA R27, R49, R0, R27 ;  /* 0x00000000311b7223 */ /* 0x000fe2000000001b */
[C---:B------:R-:W-:Y:S01]  /*6df0*/  SHF.L.U32 R2, R76.reuse, 0x10, RZ ;  /* 0x000000104c027819 */ /* 0x040fe200000006ff */
[C---:B------:R-:W-:Y:S01]  /*6e00*/  FMUL R31, R47.reuse, R31 ;  /* 0x0000001f2f1f7220 */ /* 0x040fe20000400000 */
[----:B------:R-:W-:Y:S01]  /*6e10*/  LOP3.LUT R0, R76, 0xffff0000, RZ, 0xc0, !PT ;  /* 0xffff00004c007812 */ /* 0x000fe200078ec0ff */
[----:B------:R-:W-:Y:S01]  /*6e20*/  FMUL R35, R47, R35 ;  /* 0x000000232f237220 */ /* 0x000fe20000400000 */
[----:B------:R-:W-:Y:S01]  /*6e30*/  SHF.L.U32 R3, R77, 0x10, RZ ;  /* 0x000000104d037819 */ /* 0x000fe200000006ff */
[----:B------:R-:W-:Y:S01]  /*6e40*/  FFMA R24, R49, R2, R24 ;  /* 0x0000000231187223 */ /* 0x000fe20000000018 */
[----:B------:R-:W-:Y:S01]  /*6e50*/  F2FP.BF16.F32.PACK_AB R10, R13, R12 ;  /* 0x0000000c0d0a723e */ /* 0x000fe200000010ff */
[----:B------:R-:W-:Y:S01]  /*6e60*/  FFMA R25, R49, R0, R25 ;  /* 0x0000000031197223 */ /* 0x000fe20000000019 */
[----:B------:R-:W-:Y:S01]  /*6e70*/  F2FP.BF16.F32.PACK_AB R11, R19, R14 ;  /* 0x0000000e130b723e */ /* 0x000fe200000010ff */
[----:B------:R-:W-:Y:S01]  /*6e80*/  FFMA R26, R49, R3, R26 ;  /* 0x00000003311a7223 */ /* 0x000fe2000000001a */
[----:B------:R-:W-:Y:S02]  /*6e90*/  LOP3.LUT R0, R77, 0xffff0000, RZ, 0xc0, !PT ;  /* 0xffff00004d007812 */ /* 0x000fe400078ec0ff */
[C---:B------:R-:W-:Y:S01]  /*6ea0*/  SHF.L.U32 R2, R78.reuse, 0x10, RZ ;  /* 0x000000104e027819 */ /* 0x040fe200000006ff */
[----:B------:R1:W-:Y:S01]  /*6eb0*/  STS.128 [R99+0x10], R8 ;  /* 0x0000100863007388 */ /* 0x0003e20000000c00 */
[----:B------:R-:W-:Y:S01]  /*6ec0*/  LOP3.LUT R3, R78, 0xffff0000, RZ, 0xc0, !PT ;  /* 0xffff00004e037812 */ /* 0x000fe200078ec0ff */
[----:B------:R-:W-:Y:S01]  /*6ed0*/  FFMA R31, R49, R0, R31 ;  /* 0x00000000311f7223 */ /* 0x000fe2000000001f */
[----:B------:R-:W-:Y:S01]  /*6ee0*/  SHF.L.U32 R4, R79, 0x10, RZ ;  /* 0x000000104f047819 */ /* 0x000fe200000006ff */
[----:B------:R-:W-:Y:S01]  /*6ef0*/  FFMA R28, R49, R2, R28 ;  /* 0x00000002311c7223 */ /* 0x000fe2000000001c */
[----:B------:R-:W-:Y:S01]  /*6f00*/  F2FP.BF16.F32.PACK_AB R16, R17, R16 ;  /* 0x000000101110723e */ /* 0x000fe200000010ff */
[----:B------:R-:W-:Y:S01]  /*6f10*/  FFMA R29, R49, R3, R29 ;  /* 0x00000003311d7223 */ /* 0x000fe2000000001d */
[----:B------:R-:W-:Y:S01]  /*6f20*/  LOP3.LUT R5, R79, 0xffff0000, RZ, 0xc0, !PT ;  /* 0xffff00004f057812 */ /* 0x000fe200078ec0ff */
[----:B------:R-:W-:Y:S01]  /*6f30*/  FFMA R30, R49, R4, R30 ;  /* 0x00000004311e7223 */ /* 0x000fe2000000001e */
[----:B------:R-:W-:Y:S02]  /*6f40*/  F2FP.BF16.F32.PACK_AB R17, R23, R18 ;  /* 0x000000121711723e */ /* 0x000fe400000010ff */
[----:B------:R-:W-:Y:S01]  /*6f50*/  F2FP.BF16.F32.PACK_AB R18, R21, R20 ;  /* 0x000000141512723e */ /* 0x000fe200000010ff */
[----:B------:R-:W-:Y:S01]  /*6f60*/  FFMA R35, R49, R5, R35 ;  /* 0x0000000531237223 */ /* 0x000fe20000000023 */
[----:B------:R-:W-:Y:S02]  /*6f70*/  F2FP.BF16.F32.PACK_AB R19, R27, R22 ;  /* 0x000000161b13723e */ /* 0x000fe400000010ff */
[----:B------:R-:W-:Y:S02]  /*6f80*/  F2FP.BF16.F32.PACK_AB R24, R25, R24 ;  /* 0x000000181918723e */ /* 0x000fe400000010ff */
[----:B------:R-:W-:Y:S01]  /*6f90*/  F2FP.BF16.F32.PACK_AB R25, R31, R26 ;  /* 0x0000001a1f19723e */ /* 0x000fe200000010ff */
[----:B------:R1:W-:Y:S01]  /*6fa0*/  STS.128 [R98+0x20], R16 ;  /* 0x0000201062007388 */ /* 0x0003e20000000c00 */
[----:B------:R-:W-:Y:S02]  /*6fb0*/  F2FP.BF16.F32.PACK_AB R26, R29, R28 ;  /* 0x0000001c1d1a723e */ /* 0x000fe400000010ff */
[----:B------:R-:W-:Y:S05]  /*6fc0*/  F2FP.BF16.F32.PACK_AB R27, R35, R30 ;  /* 0x0000001e231b723e */ /* 0x000fea00000010ff */
[----:B------:R1:W-:Y:S01]  /*6fd0*/  STS.128 [R106+0x30], R24 ;  /* 0x000030186a007388 */ /* 0x0003e20000000c00 */
[----:B------:R-:W-:Y:S01]  /*6fe0*/  @!PT LDS RZ, [RZ] ;  /* 0x00000000fffff984 */ /* 0x000fe20000000800 */
[----:B------:R-:W-:Y:S01]  /*6ff0*/  @!PT LDS RZ, [RZ] ;  /* 0x00000000fffff984 */ /* 0x000fe20000000800 */
[----:B------:R-:W-:Y:S01]  /*7000*/  @!PT LDS RZ, [RZ] ;  /* 0x00000000fffff984 */ /* 0x000fe20000000800 */
[----:B------:R-:W-:Y:S01]  /*7010*/  @!PT LDS RZ, [RZ] ;  /* 0x00000000fffff984 */ /* 0x000fe20000000800 */
[----:B------:R2:W-:Y:S07]  /*7020*/  MEMBAR.ALL.CTA ;  /* 0x0000000000007992 */ /* 0x0005ee0000008000 */
[----:B--2---:R-:W2:Y:S02]  /*7030*/  FENCE.VIEW.ASYNC.S ;  /* 0x00000000000073c6 */ /* 0x004ea40000000000 */
[----:B--2---:R-:W-:Y:S06]  /*7040*/  BAR.SYNC.DEFER_BLOCKING 0x1, 0x80 ;  /* 0x0042000000007b1d */ /* 0x004fec0000010000 */
[----:B------:R-:W-:Y:S05]  /*7050*/  @P0 BRA `(.L_x_119) ;  /* 0x0000000000280947 */ /* 0x000fea0003800000 */
[----:B------:R-:W-:Y:S02]  /*7060*/  UIADD3 UR4, UPT, UPT, UR48, 0x400, URZ ;  /* 0x0000040030047890 */ /* 0x000fe4000fffe0ff */
[----:B------:R-:W-:Y:S01]  /*7070*/  UIADD3 UR6, UP0, UPT, UR52, 0xa80, URZ ;  /* 0x00000a8034067890 */ /* 0x000fe2000ff1e0ff */
[----:B------:R-:W-:Y:S03]  /*7080*/  UMOV UR39, UR44 ;  /* 0x0000002c00277c82 */ /* 0x000fe60008000000 */
[----:B------:R-:W-:Y:S01]  /*7090*/  MOV R93, UR4 ;  /* 0x00000004005d7c02 */ /* 0x000fe20008000f00 */
[----:B------:R-:W-:Y:S03]  /*70a0*/  UIADD3.X UR7, UPT, UPT, URZ, UR53, URZ, UP0, !UPT ;  /* 0x00000035ff077290 */ /* 0x000fe600087fe4ff */
[----:B------:R-:W-:Y:S11]  /*70b0*/  R2UR UR36, R93 ;  /* 0x000000005d2472ca */ /* 0x000ff600000e0000 */
[----:B------:R-:W-:Y:S02]  /*70c0*/  @!UPT UIADD3 URZ, UPT, UPT, URZ, URZ, URZ ;  /* 0x000000fffffff290 */ /* 0x000fe4000fffe0ff */
[----:B------:R2:W-:Y:S01]  /*70d0*/  UTMASTG.3D [UR36], [UR6] ;  /* 0x00000024060073b5 */ /* 0x0005e20008010000 */
[----:B------:R0:W-:Y:S01]  /*70e0*/  UTMACMDFLUSH ;  /* 0x00000000000079b7 */ /* 0x0001e20000000000 */
[----:B--2---:R-:W-:Y:S04]  /*70f0*/  DEPBAR.LE SB0, 0x1 ;  /* 0x000080400000791a */ /* 0x004fe80000000000 */
.L_x_119:
[----:B------:R-:W-:Y:S05]  /*7100*/  BSYNC.RECONVERGENT B0 ;  /* 0x0000000000007941 */ /* 0x000fea0003800200 */
.L_x_118:
[----:B------:R-:W-:Y:S01]  /*7110*/  BAR.SYNC.DEFER_BLOCKING 0x1, 0x80 ;  /* 0x0042000000007b1d */ /* 0x000fe20000010000 */
[----:B------:R-:W-:Y:S01]  /*7120*/  ISETP.NE.AND P1, PT, R107, RZ, PT ;  /* 0x000000ff6b00720c */ /* 0x000fe20003f25270 */
[----:B------:R-:W-:Y:S01]  /*7130*/  UISETP.NE.AND UP0, UPT, UR49, URZ, UPT ;  /* 0x000000ff3100728c */ /* 0x000fe2000bf05270 */
[----:B------:R-:W-:Y:S11]  /*7140*/  LEA R2, R65, UR48, 0x3 ;  /* 0x0000003041027c11 */ /* 0x000ff6000f8e18ff */
[----:B------:R-:W-:Y:S01]  /*7150*/  @P1 SHF.L.U32 R3, R97, 0x1f, RZ ;  /* 0x0000001f61031819 */ /* 0x000fe200000006ff */
[----:B------:R-:W-:Y:S06]  /*7160*/  BRA.U !UP0, `(.L_x_120) ;  /* 0x0000000108247547 */ /* 0x000fec000b800000 */
[----:B------:R-:W-:Y:S01]  /*7170*/  IMAD.U32 R4, RZ, RZ, UR51 ;  /* 0x00000033ff047e24 */ /* 0x000fe2000f8e00ff */
[----:B------:R-:W-:Y:S01]  /*7180*/  MOV R0, UR45 ;  /* 0x0000002d00007c02 */ /* 0x000fe20008000f00 */
[----:B------:R-:W-:Y:S03]  /*7190*/  UIADD3 UR51, UPT, UPT, UR51, 0x1, URZ ;  /* 0x0000000133337890 */ /* 0x000fe6000fffe0ff */
[----:B------:R-:W-:Y:S01]  /*71a0*/  @P1 LEA R4, R4, UR48, 0x3 ;  /* 0x0000003004041c11 */ /* 0x000fe2000f8e18ff */
[----:B------:R-:W-:Y:S04]  /*71b0*/  UISETP.NE.AND UP0, UPT, UR51, 0x4, UPT ;  /* 0x000000043300788c */ /* 0x000fe8000bf05270 */
[----:B------:R-:W-:Y:S01]  /*71c0*/  @P1 VIADD R4, R4, 0x170 ;  /* 0x0000017004041836 */ /* 0x000fe20000000000 */
[----:B------:R-:W-:Y:S04]  /*71d0*/  USEL UR51, UR51, URZ, UP0 ;  /* 0x000000ff33337287 */ /* 0x000fe80008000000 */
[----:B------:R-:W-:Y:S04]  /*71e0*/  @P1 PRMT R0, R0, 0x654, R4 ;  /* 0x0000065400001816 */ /* 0x000fe80000000004 */
[----:B------:R2:W-:Y:S04]  /*71f0*/  @P1 SYNCS.ARRIVE.TRANS64.RED.A1T0 RZ, [R0+URZ], RZ ;  /* 0x000000ff00ff19a7 */ /* 0x0005e800081004ff */
.L_x_120:
[----:B------:R-:W4:Y:S01]  /*7200*/  @P1 SYNCS.PHASECHK.TRANS64.TRYWAIT P0, [R2+URZ+0x150], R3 ;  /* 0x00015003020015a7 */ /* 0x000f2200080011ff */
[----:B------:R-:W-:Y:S01]  /*7210*/  BSSY B1, `(.L_x_121) ;  /* 0x0000016000017945 */ /* 0x000fe20003800000 */
[----:B----4-:R-:W-:Y:S03]  /*7220*/  @P1 SEL R66, RZ, 0x1, !P0 ;  /* 0x00000001ff421807 */ /* 0x010fe60004000000 */
[----:B------:R-:W-:Y:S05]  /*7230*/  @!P1 BRA `(.L_x_122) ;  /* 0x00000000004c9947 */ /* 0x000fea0003800000 */
[----:B------:R-:W-:Y:S01]  /*7240*/  ISETP.NE.AND P0, PT, R66, RZ, PT ;  /* 0x000000ff4200720c */ /* 0x000fe20003f05270 */
[----:B------:R-:W-:Y:S01]  /*7250*/  BSSY B0, `(.L_x_123) ;  /* 0x000000b000007945 */ /* 0x000fe20003800000 */
[----:B------:R-:W-:Y:S11]  /*7260*/  ISETP.NE.AND P1, PT, R67, RZ, PT ;  /* 0x000000ff4300720c */ /* 0x000ff60003f25270 */
[----:B------:R-:W-:Y:S02]  /*7270*/  @!UPT UIADD3 URZ, UPT, UPT, URZ, URZ, URZ ;  /* 0x000000fffffff290 */ /* 0x000fe4000fffe0ff */
[C---:B------:R-:W-:Y:S01]  /*7280*/  @P1 IMAD R6, R65.reuse, 0x2000, R100 ;  /* 0x0000200041061824 */ /* 0x040fe200078e0264 */
[C---:B------:R-:W-:Y:S01]  /*7290*/  @P1 LEA R4, R65.reuse, R98, 0xd ;  /* 0x0000006241041211 */ /* 0x040fe200078e68ff */
[C---:B------:R-:W-:Y:S02]  /*72a0*/  @P1 IMAD R5, R65.reuse, 0x2000, R99 ;  /* 0x0000200041051824 */ /* 0x040fe400078e0263 */
[----:B------:R-:W-:Y:S01]  /*72b0*/  @P1 IMAD R3, R65, 0x2000, R106 ;  /* 0x0000200041031824 */ /* 0x000fe200078e026a */
[----:B------:R-:W-:Y:S06]  /*72c0*/  @P0 BRA `(.L_x_124) ;  /* 0x00000000000c0947 */ /* 0x000fec0003800000 */
[----:B--2---:R-:W-:Y:S04]  /*72d0*/  SHF.L.U32 R0, R97, 0x1f, RZ ;  /* 0x0000001f61007819 */ /* 0x004fe800000006ff */
[----:B------:R-:W2:Y:S02]  /*72e0*/  SYNCS.PHASECHK.TRANS64.TRYWAIT P0, [R2+URZ+0x150], R0 ;  /* 0x00015000020075a7 */ /* 0x000ea400080011ff */
[----:B--2---:R-:W-:Y:S05]  /*72f0*/  @!P0 BRA `(.L_x_125) ;  /* 0x0000003400d48947 */ /* 0x004fea0003800000 */
.L_x_124:
[----:B------:R-:W-:Y:S05]  /*7300*/  BSYNC B0 ;  /* 0x0000000000007941 */ /* 0x000fea0003800000 */
.L_x_123:
[----:B------:R-:W-:Y:S02]  /*7310*/  ISETP.NE.AND P0, PT, R67, RZ, PT ;  /* 0x000000ff4300720c */ /* 0x000fe40003f05270 */
[----:B------:R-:W-:Y:S11]  /*7320*/  IADD3 R65, PT, PT, R65, 0x1, RZ ;  /* 0x0000000141417810 */ /* 0x000ff60007ffe0ff */
[----:B------:R4:W1:Y:S04]  /*7330*/  @P0 LDS.128 R56, [R6] ;  /* 0x0000000006380984 */ /* 0x0008680000000c00 */
[----:B------:R4:W1:Y:S04]  /*7340*/  @P0 LDS.128 R60, [R5+0x10] ;  /* 0x00001000053c0984 */ /* 0x0008680000000c00 */
[----:B------:R4:W1:Y:S04]  /*7350*/  @P0 LDS.128 R68, [R4+0x20] ;  /* 0x0000200004440984 */ /* 0x0008680000000c00 */
[----:B------:R4:W1:Y:S02]  /*7360*/  @P0 LDS.128 R76, [R3+0x30] ;  /* 0x00003000034c0984 */ /* 0x0008640000000c00 */
.L_x_122:
[----:B------:R-:W-:Y:S05]  /*7370*/  BSYNC B1 ;  /* 0x0000000000017941 */ /* 0x000fea0003800000 */
.L_x_121:
[----:B--2---:R-:W-:Y:S05]  /*7380*/  VIADD R0, R48, 0x20 ;  /* 0x0000002030007836 */ /* 0x004fea0000000000 */
[----:B------:R-:W-:Y:S04]  /*7390*/  SHF.R.U32.HI R0, RZ, 0x15, R0 ;  /* 0x00000015ff007819 */ /* 0x000fe80000011600 */
[----:B------:R-:W-:Y:S11]  /*73a0*/  LOP3.LUT P0, RZ, R0, 0x3, R92, 0x48, !PT ;  /* 0x0000000300ff7812 */ /* 0x000ff6000780485c */
[----:B------:R-:W-:Y:S02]  /*73b0*/  @!UPT UIADD3 URZ, UPT, UPT, URZ, URZ, URZ ;  /* 0x000000fffffff290 */ /* 0x000fe4000fffe0ff */
[----:B------:R-:W-:Y:S05]  /*73c0*/  @!P0 BRA `(.L_x_126) ;  /* 0x0000000000408947 */ /* 0x000fea0003800000 */
[----:B------:R-:W2:Y:S01]  /*73d0*/  LDCU.64 UR8, c[0x4][0x70] ;  /* 0x01000e00ff0877ac */ /* 0x000ea20008000a00 */
[----:B----4-:R-:W-:Y:S01]  /*73e0*/  MOV R3, 0x0 ;  /* 0x0000000000037802 */ /* 0x010fe20000000f00 */
[----:B------:R-:W-:Y:S02]  /*73f0*/  HFMA2 R12, -RZ, RZ, 0, 5.9604644775390625e-08 ;  /* 0x00000001ff0c7431 */ /* 0x000fe400000001ff */
[----:B-1----:R-:W-:Y:S02]  /*7400*/  IMAD.MOV.U32 R8, RZ, RZ, 0x192 ;  /* 0x00000192ff087424 */ /* 0x002fe400078e00ff */
[----:B------:R-:W-:Y:S01]  /*7410*/  IMAD.MOV.U32 R13, RZ, RZ, RZ ;  /* 0x000000ffff0d7224 */ /* 0x000fe200078e00ff */
[----:B------:R-:W1:Y:S01]  /*7420*/  LDCU.64 UR6, c[0x4][0x78] ;  /* 0x01000f00ff0677ac */ /* 0x000e620008000a00 */
[----:B------:R-:W4:Y:S01]  /*7430*/  LDC.64 R2, c[0x4][R3] ;  /* 0x0100000003027b82 */ /* 0x000f220000000a00 */
[----:B------:R-:W5:Y:S01]  /*7440*/  LDCU.64 UR4, c[0x4][0x10] ;  /* 0x01000200ff0477ac */ /* 0x000f620008000a00 */
[----:B--2---:R-:W-:Y:S01]  /*7450*/  MOV R5, UR9 ;  /* 0x0000000900057c02 */ /* 0x004fe20008000f00 */
[----:B------:R-:W-:Y:S01]  /*7460*/  IMAD.U32 R4, RZ, RZ, UR8 ;  /* 0x00000008ff047e24 */ /* 0x000fe2000f8e00ff */
[----:B-1----:R-:W-:Y:S01]  /*7470*/  MOV R7, UR7 ;  /* 0x0000000700077c02 */ /* 0x002fe20008000f00 */
[----:B------:R-:W-:Y:S01]  /*7480*/  IMAD.U32 R6, RZ, RZ, UR6 ;  /* 0x00000006ff067e24 */ /* 0x000fe2000f8e00ff */
[----:B-----5:R-:W-:Y:S01]  /*7490*/  MOV R11, UR5 ;  /* 0x00000005000b7c02 */ /* 0x020fe20008000f00 */
[----:B------:R-:W-:Y:S02]  /*74a0*/  IMAD.U32 R10, RZ, RZ, UR4 ;  /* 0x00000004ff0a7e24 */ /* 0x000fe4000f8e00ff */
[----:B------:R-:W-:Y:S07]  /*74b0*/  LEPC R20, `(.L_x_126) ;  /* 0x000000001014794e */ /* 0x000fee0000000000 */
[----:B---34-:R-:W-:Y:S05]  /*74c0*/  CALL.ABS.NOINC R2 ;  /* 0x0000000002007343 */ /* 0x018fea0003c00000 */
.L_x_126:
[----:B------:R-:W-:Y:S01]  /*74d0*/  ISETP.NE.AND P6, PT, R107, RZ, PT ;  /* 0x000000ff6b00720c */ /* 0x000fe20003fc5270 */
[----:B------:R-:W-:Y:S05]  /*74e0*/  WARPSYNC.ALL ;  /* 0x0000000000007948 */ /* 0x000fea0003800000 */
[----:B------:R-:W-:Y:S01]  /*74f0*/  R2UR UR4, R48 ;  /* 0x00000000300472ca */ /* 0x000fe200000e0000 */
[----:B------:R-:W-:Y:S01]  /*7500*/  BSSY.RECONVERGENT B0, `(.L_x_127) ;  /* 0x000008f000007945 */ /* 0x000fe20003800200 */
[----:B------:R-:W-:Y:S02]  /*7510*/  MOV R50, UR51 ;  /* 0x0000003300327c02 */ /* 0x000fe40008000f00 */
[----:B-1--4-:R-:W-:Y:S02]  /*7520*/  SHF.L.U32 R3, R56, 0x10, RZ ;  /* 0x0000001038037819 */ /* 0x012fe400000006ff */
[----:B------:R-:W-:Y:S02]  /*7530*/  MOV R72, UR45 ;  /* 0x0000002d00487c02 */ /* 0x000fe40008000f00 */
[----:B------:R-:W-:Y:S02]  /*7540*/  @P6 LEA R50, R50, UR48, 0x3 ;  /* 0x0000003032326c11 */ /* 0x000fe4000f8e18ff */
[C---:B------:R-:W-:Y:S02]  /*7550*/  LOP3.LUT R51, R57.reuse, 0xffff0000, RZ, 0xc0, !PT ;  /* 0xffff000039337812 */ /* 0x040fe400078ec0ff */
[----:B------:R-:W-:Y:S01]  /*7560*/  @P6 IADD3 R50, PT, PT, R50, 0x170, RZ ;  /* 0x0000017032326810 */ /* 0x000fe20007ffe0ff */
[----:B------:R-:W1:Y:S01]  /*7570*/  LDTM.x32 R4, tmem[UR4+0x20] ;  /* 0x00002004000479ee */ /* 0x000e6200082c0000 */
[----:B------:R-:W-:Y:S02]  /*7580*/  ISETP.NE.AND P0, PT, R102, RZ, PT ;  /* 0x000000ff6600720c */ /* 0x000fe40003f05270 */
[----:B------:R-:W-:Y:S02]  /*7590*/  @P6 PRMT R72, R72, 0x654, R50 ;  /* 0x0000065448486816 */ /* 0x000fe40000000032 */
[----:B------:R-:W-:Y:S01]  /*75a0*/  SHF.L.U32 R50, R57, 0x10, RZ ;  /* 0x0000001039327819 */ /* 0x000fe200000006ff */
[C---:B-1----:R-:W-:Y:S01]  /*75b0*/  FMUL R0, R47.reuse, R4 ;  /* 0x000000042f007220 */ /* 0x042fe20000400000 */
[----:B------:R-:W-:Y:S01]  /*75c0*/  LOP3.LUT R4, R56, 0xffff0000, RZ, 0xc0, !PT ;  /* 0xffff000038047812 */ /* 0x000fe200078ec0ff */
[C---:B------:R-:W-:Y:S01]  /*75d0*/  FMUL R2, R47.reuse, R5 ;  /* 0x000000052f027220 */ /* 0x040fe20000400000 */
[----:B------:R-:W-:Y:S01]  /*75e0*/  FMUL R7, R47, R7 ;  /* 0x000000072f077220 */ /* 0x000fe20000400000 */
[----:B------:R-:W-:Y:S01]  /*75f0*/  FFMA R0, R49, R3, R0 ;  /* 0x0000000331007223 */ /* 0x000fe20000000000 */
[----:B------:R-:W-:Y:S01]  /*7600*/  FMUL R3, R47, R6 ;  /* 0x000000062f037220 */ /* 0x000fe20000400000 */
[----:B------:R-:W-:Y:S01]  /*7610*/  FFMA R2, R49, R4, R2 ;  /* 0x0000000431027223 */ /* 0x000fe20000000002 */
[C---:B------:R-:W-:Y:S01]  /*7620*/  FMUL R4, R47.reuse, R8 ;  /* 0x000000082f047220 */ /* 0x040fe20000400000 */
[C---:B------:R-:W-:Y:S01]  /*7630*/  FMUL R8, R47.reuse, R12 ;  /* 0x0000000c2f087220 */ /* 0x040fe20000400000 */
[C---:B------:R-:W-:Y:S01]  /*7640*/  FMUL R12, R47.reuse, R16 ;  /* 0x000000102f0c7220 */ /* 0x040fe20000400000 */
[C---:B------:R-:W-:Y:S01]  /*7650*/  FMUL R16, R47.reuse, R20 ;  /* 0x000000142f107220 */ /* 0x040fe20000400000 */
[----:B------:R-:W-:Y:S01]  /*7660*/  F2FP.BF16.F32.PACK_AB R52, R2, R0 ;  /* 0x000000000234723e */ /* 0x000fe200000010ff */
[C---:B------:R-:W-:Y:S01]  /*7670*/  FMUL R20, R47.reuse, R24 ;  /* 0x000000182f147220 */ /* 0x040fe20000400000 */
[C---:B------:R-:W-:Y:S01]  /*7680*/  LOP3.LUT R0, R58.reuse, 0xffff0000, RZ, 0xc0, !PT ;  /* 0xffff00003a007812 */ /* 0x040fe200078ec0ff */
[----:B------:R-:W-:Y:S01]  /*7690*/  FMUL R24, R47, R28 ;  /* 0x0000001c2f187220 */ /* 0x000fe20000400000 */
[----:B------:R-:W-:Y:S01]  /*76a0*/  SHF.L.U32 R2, R59, 0x10, RZ ;  /* 0x000000103b027819 */ /* 0x000fe200000006ff */
[C---:B------:R-:W-:Y:S01]  /*76b0*/  FMUL R28, R47.reuse, R32 ;  /* 0x000000202f1c7220 */ /* 0x040fe20000400000 */
[----:B------:R-:W-:Y:S01]  /*76c0*/  SHF.L.U32 R32, R58, 0x10, RZ ;  /* 0x000000103a207819 */ /* 0x000fe200000006ff */
[----:B------:R-:W-:Y:S01]  /*76d0*/  FMUL R5, R47, R9 ;  /* 0x000000092f057220 */ /* 0x000fe20000400000 */
[C---:B------:R-:W-:Y:S01]  /*76e0*/  FFMA R3, R49.reuse, R50, R3 ;  /* 0x0000003231037223 */ /* 0x040fe20000000003 */
[----:B------:R-:W-:Y:S01]  /*76f0*/  FFMA R7, R49, R51, R7 ;  /* 0x0000003331077223 */ /* 0x000fe20000000007 */
[----:B------:R-:W-:Y:S01]  /*7700*/  FMUL R6, R47, R10 ;  /* 0x0000000a2f067220 */ /* 0x000fe20000400000 */
[----:B------:R-:W-:Y:S01]  /*7710*/  FFMA R4, R49, R32, R4 ;  /* 0x0000002031047223 */ /* 0x000fe20000000004 */
[----:B------:R-:W-:Y:S01]  /*7720*/  LOP3.LUT R32, R59, 0xffff0000, RZ, 0xc0, !PT ;  /* 0xffff00003b207812 */ /* 0x000fe200078ec0ff */
[----:B------:R-:W-:Y:S01]  /*7730*/  FFMA R5, R49, R0, R5 ;  /* 0x0000000031057223 */ /* 0x000fe20000000005 */
[C---:B------:R-:W-:Y:S01]  /*7740*/  SHF.L.U32 R0, R60.reuse, 0x10, RZ ;  /* 0x000000103c007819 */ /* 0x040fe200000006ff */
[----:B------:R-:W-:Y:S01]  /*7750*/  FMUL R11, R47, R11 ;  /* 0x0000000b2f0b7220 */ /* 0x000fe20000400000 */
[----:B------:R-:W-:Y:S01]  /*7760*/  F2FP.BF16.F32.PACK_AB R53, R7, R3 ;  /* 0x000000030735723e */ /* 0x000fe200000010ff */
[C---:B------:R-:W-:Y:S01]  /*7770*/  FFMA R6, R49.reuse, R2, R6 ;  /* 0x0000000231067223 */ /* 0x040fe20000000006 */
[----:B------:R-:W-:Y:S01]  /*7780*/  LOP3.LUT R2, R60, 0xffff0000, RZ, 0xc0, !PT ;  /* 0xffff00003c027812 */ /* 0x000fe200078ec0ff */
[----:B------:R-:W-:Y:S01]  /*7790*/  FFMA R11, R49, R32, R11 ;  /* 0x00000020310b7223 */ /* 0x000fe2000000000b */
[----:B------:R-:W-:Y:S01]  /*77a0*/  SHF.L.U32 R3, R61, 0x10, RZ ;  /* 0x000000103d037819 */ /* 0x000fe200000006ff */
[----:B------:R-:W-:Y:S01]  /*77b0*/  FFMA R8, R49, R0, R8 ;  /* 0x0000000031087223 */ /* 0x000fe20000000008 */
[----:B------:R-:W-:Y:S01]  /*77c0*/  LOP3.LUT R0, R61, 0xffff0000, RZ, 0xc0, !PT ;  /* 0xffff00003d007812 */ /* 0x000fe200078ec0ff */
[----:B------:R-:W-:Y:S01]  /*77d0*/  FMUL R9, R47, R13 ;  /* 0x0000000d2f097220 */ /* 0x000fe20000400000 */
[----:B------:R-:W-:Y:S01]  /*77e0*/  F2FP.BF16.F32.PACK_AB R54, R5, R4 ;  /* 0x000000040536723e */ /* 0x000fe200000010ff */
[----:B------:R-:W-:Y:S01]  /*77f0*/  FMUL R10, R47, R14 ;  /* 0x0000000e2f0a7220 */ /* 0x000fe20000400000 */
[----:B------:R-:W-:Y:S01]  /*7800*/  F2FP.BF16.F32.PACK_AB R55, R11, R6 ;  /* 0x000000060b37723e */ /* 0x000fe200000010ff */
[----:B------:R-:W-:Y:S01]  /*7810*/  FMUL R15, R47, R15 ;  /* 0x0000000f2f0f7220 */ /* 0x000fe20000400000 */
[----:B------:R-:W-:Y:S01]  /*7820*/  SHF.L.U32 R4, R77, 0x10, RZ ;  /* 0x000000104d047819 */ /* 0x000fe200000006ff */
[C---:B------:R-:W-:Y:S01]  /*7830*/  FFMA R9, R49.reuse, R2, R9 ;  /* 0x0000000231097223 */ /* 0x040fe20000000009 */
[C---:B------:R-:W-:Y:S01]  /*7840*/  SHF.L.U32 R2, R62.reuse, 0x10, RZ ;  /* 0x000000103e027819 */ /* 0x040fe200000006ff */
[C---:B------:R-:W-:Y:S01]  /*7850*/  FFMA R10, R49.reuse, R3, R10 ;  /* 0x00000003310a7223 */ /* 0x040fe2000000000a */
[----:B------:R-:W-:Y:S01]  /*7860*/  LOP3.LUT R3, R62, 0xffff0000, RZ, 0xc0, !PT ;  /* 0xffff00003e037812 */ /* 0x000fe200078ec0ff */
[----:B------:R-:W-:Y:S01]  /*7870*/  FFMA R15, R49, R0, R15 ;  /* 0x00000000310f7223 */ /* 0x000fe2000000000f */
[----:B------:R-:W-:Y:S01]  /*7880*/  SHF.L.U32 R0, R63, 0x10, RZ ;  /* 0x000000103f007819 */ /* 0x000fe200000006ff */
[----:B------:R-:W-:Y:S01]  /*7890*/  FMUL R13, R47, R17 ;  /* 0x000000112f0d7220 */ /* 0x000fe20000400000 */
[----:B------:R-:W-:Y:S01]  /*78a0*/  F2FP.BF16.F32.PACK_AB R8, R9, R8 ;  /* 0x000000080908723e */ /* 0x000fe200000010ff */
[----:B------:R-:W-:Y:S01]  /*78b0*/  FMUL R14, R47, R18 ;  /* 0x000000122f0e7220 */ /* 0x000fe20000400000 */
[----:B------:R-:W-:Y:S01]  /*78c0*/  F2FP.BF16.F32.PACK_AB R9, R15, R10 ;  /* 0x0000000a0f09723e */ /* 0x000fe200000010ff */
[----:B------:R-:W-:Y:S01]  /*78d0*/  FFMA R12, R49, R2, R12 ;  /* 0x00000002310c7223 */ /* 0x000fe2000000000c */
[----:B------:R-:W-:Y:S01]  /*78e0*/  LOP3.LUT R2, R63, 0xffff0000, RZ, 0xc0, !PT ;  /* 0xffff00003f027812 */ /* 0x000fe200078ec0ff */
[----:B------:R-:W-:Y:S01]  /*78f0*/  FFMA R13, R49, R3, R13 ;  /* 0x00000003310d7223 */ /* 0x000fe2000000000d */
[----:B------:R-:W-:Y:S01]  /*7900*/  SHF.L.U32 R3, R69, 0x10, RZ ;  /* 0x0000001045037819 */ /* 0x000fe200000006ff */
[----:B------:R-:W-:Y:S01]  /*7910*/  FFMA R14, R49, R0, R14 ;  /* 0x00000000310e7223 */ /* 0x000fe2000000000e */
[C---:B------:R-:W-:Y:S01]  /*7920*/  SHF.L.U32 R0, R68.reuse, 0x10, RZ ;  /* 0x0000001044007819 */ /* 0x040fe200000006ff */
[----:B------:R-:W-:Y:S01]  /*7930*/  FMUL R19, R47, R19 ;  /* 0x000000132f137220 */ /* 0x000fe20000400000 */
[----:B------:R-:W-:Y:S01]  /*7940*/  F2FP.BF16.F32.PACK_AB R10, R13, R12 ;  /* 0x0000000c0d0a723e */ /* 0x000fe200000010ff */
[----:B------:R-:W-:Y:S01]  /*7950*/  FMUL R17, R47, R21 ;  /* 0x000000152f117220 */ /* 0x000fe20000400000 */
[----:B------:R-:W-:Y:S01]  /*7960*/  LOP3.LUT R5, R79, 0xffff0000, RZ, 0xc0, !PT ;  /* 0xffff00004f057812 */ /* 0x000fe200078ec0ff */
[C---:B------:R-:W-:Y:S01]  /*7970*/  FFMA R19, R49.reuse, R2, R19 ;  /* 0x0000000231137223 */ /* 0x040fe20000000013 */
[----:B------:R-:W-:Y:S01]  /*7980*/  LOP3.LUT R2, R68, 0xffff0000, RZ, 0xc0, !PT ;  /* 0xffff000044027812 */ /* 0x000fe200078ec0ff */
[----:B------:R1:W-:Y:S01]  /*7990*/  STS.128 [R100+0x2000], R52 ;  /* 0x0020003464007388 */ /* 0x0003e20000000c00 */
[----:B------:R-:W-:Y:S01]  /*79a0*/  FFMA R16, R49, R0, R16 ;  /* 0x0000000031107223 */ /* 0x000fe20000000010 */
[----:B------:R-:W-:Y:S01]  /*79b0*/  LOP3.LUT R0, R69, 0xffff0000, RZ, 0xc0, !PT ;  /* 0xffff000045007812 */ /* 0x000fe200078ec0ff */
[----:B------:R-:W-:Y:S01]  /*79c0*/  FMUL R18, R47, R22 ;  /* 0x000000162f127220 */ /* 0x000fe20000400000 */
[----:B------:R-:W-:Y:S01]  /*79d0*/  F2FP.BF16.F32.PACK_AB R11, R19, R14 ;  /* 0x0000000e130b723e */ /* 0x000fe200000010ff */
[----:B------:R-:W-:Y:S01]  /*79e0*/  FMUL R23, R47, R23 ;  /* 0x000000172f177220 */ /* 0x000fe20000400000 */
[C---:B------:R-:W-:Y:S01]  /*79f0*/  FFMA R17, R49.reuse, R2, R17 ;  /* 0x0000000231117223 */ /* 0x040fe20000000011 */
[C---:B------:R-:W-:Y:S01]  /*7a00*/  SHF.L.U32 R2, R70.reuse, 0x10, RZ ;  /* 0x0000001046027819 */ /* 0x040fe200000006ff */
[----:B------:R-:W-:Y:S01]  /*7a10*/  FFMA R18, R49, R3, R18 ;  /* 0x0000000331127223 */ /* 0x000fe20000000012 */
[----:B------:R-:W-:Y:S01]  /*7a20*/  SHF.L.U32 R3, R71, 0x10, RZ ;  /* 0x0000001047037819 */ /* 0x000fe200000006ff */
[----:B------:R1:W-:Y:S01]  /*7a30*/  STS.128 [R99+0x2010], R8 ;  /* 0x0020100863007388 */ /* 0x0003e20000000c00 */
[----:B------:R-:W-:Y:S01]  /*7a40*/  F2FP.BF16.F32.PACK_AB R16, R17, R16 ;  /* 0x000000101110723e */ /* 0x000fe200000010ff */
[----:B------:R-:W-:Y:S01]  /*7a50*/  FFMA R23, R49, R0, R23 ;  /* 0x0000000031177223 */ /* 0x000fe20000000017 */
[----:B------:R-:W-:Y:S01]  /*7a60*/  LOP3.LUT R0, R70, 0xffff0000, RZ, 0xc0, !PT ;  /* 0xffff000046007812 */ /* 0x000fe200078ec0ff */
[C---:B------:R-:W-:Y:S01]  /*7a70*/  FMUL R21, R47.reuse, R25 ;  /* 0x000000192f157220 */ /* 0x040fe20000400000 */
[----:B------:R-:W-:Y:S01]  /*7a80*/  FMUL R22, R47, R26 ;  /* 0x0000001a2f167220 */ /* 0x000fe20000400000 */
[C---:B------:R-:W-:Y:S01]  /*7a90*/  FFMA R20, R49.reuse, R2, R20 ;  /* 0x0000000231147223 */ /* 0x040fe20000000014 */
[C---:B------:R-:W-:Y:S01]  /*7aa0*/  SHF.L.U32 R2, R76.reuse, 0x10, RZ ;  /* 0x000000104c027819 */ /* 0x040fe200000006ff */
[----:B------:R-:W-:Y:S01]  /*7ab0*/  FFMA R21, R49, R0, R21 ;  /* 0x0000000031157223 */ /* 0x000fe20000000015 */
[----:B------:R-:W-:Y:S01]  /*7ac0*/  LOP3.LUT R0, R71, 0xffff0000, RZ, 0xc0, !PT ;  /* 0xffff000047007812 */ /* 0x000fe200078ec0ff */
[----:B------:R-:W-:Y:S01]  /*7ad0*/  FFMA R22, R49, R3, R22 ;  /* 0x0000000331167223 */ /* 0x000fe20000000016 */
[C---:B------:R-:W-:Y:S01]  /*7ae0*/  FMUL R27, R47.reuse, R27 ;  /* 0x0000001b2f1b7220 */ /* 0x040fe20000400000 */
[----:B------:R-:W-:Y:S01]  /*7af0*/  LOP3.LUT R3, R76, 0xffff0000, RZ, 0xc0, !PT ;  /* 0xffff00004c037812 */ /* 0x000fe200078ec0ff */
[C---:B------:R-:W-:Y:S01]  /*7b00*/  FMUL R25, R47.reuse, R29 ;  /* 0x0000001d2f197220 */ /* 0x040fe20000400000 */
[----:B------:R-:W-:Y:S01]  /*7b10*/  FMUL R26, R47, R30 ;  /* 0x0000001e2f1a7220 */ /* 0x000fe20000400000 */
[C---:B------:R-:W-:Y:S01]  /*7b20*/  FFMA R27, R49.reuse, R0, R27 ;  /* 0x00000000311b7223 */ /* 0x040fe2000000001b */
[----:B------:R-:W-:Y:S01]  /*7b30*/  FFMA R24, R49, R2, R24 ;  /* 0x0000000231187223 */ /* 0x000fe20000000018 */
[----:B------:R-:W-:Y:S01]  /*7b40*/  LOP3.LUT R0, R77, 0xffff0000, RZ, 0xc0, !PT ;  /* 0xffff00004d007812 */ /* 0x000fe200078ec0ff */
[----:B------:R-:W-:Y:S01]  /*7b50*/  FFMA R25, R49, R3, R25 ;  /* 0x0000000331197223 */ /* 0x000fe20000000019 */
[----:B------:R-:W-:Y:S01]  /*7b60*/  FMUL R31, R47, R31 ;  /* 0x0000001f2f1f7220 */ /* 0x000fe20000400000 */
[C---:B------:R-:W-:Y:S01]  /*7b70*/  SHF.L.U32 R2, R78.reuse, 0x10, RZ ;  /* 0x000000104e027819 */ /* 0x040fe200000006ff */
[----:B------:R-:W-:Y:S01]  /*7b80*/  FFMA R26, R49, R4, R26 ;  /* 0x00000004311a7223 */ /* 0x000fe2000000001a */
[----:B------:R-:W-:Y:S01]  /*7b90*/  LOP3.LUT R3, R78, 0xffff0000, RZ, 0xc0, !PT ;  /* 0xffff00004e037812 */ /* 0x000fe200078ec0ff */
[----:B------:R-:W-:Y:S01]  /*7ba0*/  FMUL R29, R47, R33 ;  /* 0x000000212f1d7220 */ /* 0x000fe20000400000 */
[----:B------:R-:W-:Y:S01]  /*7bb0*/  SHF.L.U32 R4, R79, 0x10, RZ ;  /* 0x000000104f047819 */ /* 0x000fe200000006ff */
[----:B------:R-:W-:Y:S01]  /*7bc0*/  FMUL R30, R47, R34 ;  /* 0x000000222f1e7220 */ /* 0x000fe20000400000 */
[----:B------:R-:W-:Y:S01]  /*7bd0*/  F2FP.BF16.F32.PACK_AB R17, R23, R18 ;  /* 0x000000121711723e */ /* 0x000fe200000010ff */
[----:B------:R-:W-:Y:S01]  /*7be0*/  FFMA R31, R49, R0, R31 ;  /* 0x00000000311f7223 */ /* 0x000fe2000000001f */
[----:B------:R-:W-:Y:S01]  /*7bf0*/  FMUL R35, R47, R35 ;  /* 0x000000232f237220 */ /* 0x000fe20000400000 */
[----:B------:R-:W-:Y:S01]  /*7c00*/  F2FP.BF16.F32.PACK_AB R18, R21, R20 ;  /* 0x000000141512723e */ /* 0x000fe200000010ff */
[----:B------:R-:W-:Y:S01]  /*7c10*/  FFMA R28, R49, R2, R28 ;  /* 0x00000002311c7223 */ /* 0x000fe2000000001c */
[----:B------:R-:W-:Y:S01]  /*7c20*/  F2FP.BF16.F32.PACK_AB R19, R27, R22 ;  /* 0x000000161b13723e */ /* 0x000fe200000010ff */
[C---:B------:R-:W-:Y:S01]  /*7c30*/  FFMA R29, R49.reuse, R3, R29 ;  /* 0x00000003311d7223 */ /* 0x040fe2000000001d */
[C---:B------:R-:W-:Y:S01]  /*7c40*/  FFMA R30, R49.reuse, R4, R30 ;  /* 0x00000004311e7223 */ /* 0x040fe2000000001e */
[----:B------:R-:W-:Y:S01]  /*7c50*/  FFMA R35, R49, R5, R35 ;  /* 0x0000000531237223 */ /* 0x000fe20000000023 */
[----:B------:R-:W-:Y:S01]  /*7c60*/  F2FP.BF16.F32.PACK_AB R24, R25, R24 ;  /* 0x000000181918723e */ /* 0x000fe200000010ff */
[----:B------:R1:W-:Y:S01]  /*7c70*/  STS.128 [R98+0x2020], R16 ;  /* 0x0020201062007388 */ /* 0x0003e20000000c00 */
[----:B------:R-:W-:Y:S02]  /*7c80*/  F2FP.BF16.F32.PACK_AB R25, R31, R26 ;  /* 0x0000001a1f19723e */ /* 0x000fe400000010ff */
[----:B------:R-:W-:Y:S02]  /*7c90*/  F2FP.BF16.F32.PACK_AB R26, R29, R28 ;  /* 0x0000001c1d1a723e */ /* 0x000fe400000010ff */
[----:B------:R-:W-:Y:S02]  /*7ca0*/  F2FP.BF16.F32.PACK_AB R27, R35, R30 ;  /* 0x0000001e231b723e */ /* 0x000fe400000010ff */
[----:B------:R-:W-:Y:S02]  /*7cb0*/  LEA R0, R65, UR48, 0x3 ;  /* 0x0000003041007c11 */ /* 0x000fe4000f8e18ff */
[----:B------:R-:W-:Y:S01]  /*7cc0*/  @P6 SHF.L.U32 R2, R97, 0x1f, RZ ;  /* 0x0000001f61026819 */ /* 0x000fe200000006ff */
        /* <DEDUP_REMOVED lines=9> */
[----:B------:R-:W-:Y:S02]  /*7d60*/  UIADD3 UR8, UP0, UPT, UR52, 0xa80, URZ ;  /* 0x00000a8034087890 */ /* 0x000fe4000ff1e0ff */
[----:B------:R-:W-:Y:S02]  /*7d70*/  UIADD3 UR5, UPT, UPT, UR37, 0x20, URZ ;  /* 0x0000002025057890 */ /* 0x000fe4000fffe0ff */
[----:B------:R-:W-:Y:S02]  /*7d80*/  UIADD3 UR4, UPT, UPT, UR48, 0x2400, URZ ;  /* 0x0000240030047890 */ /* 0x000fe4000fffe0ff */
[----:B------:R-:W-:Y:S01]  /*7d90*/  UIADD3.X UR9, UPT, UPT, URZ, UR53, URZ, UP0, !UPT ;  /* 0x00000035ff097290 */ /* 0x000fe200087fe4ff */
[----:B------:R-:W-:Y:S01]  /*7da0*/  UMOV UR6, UR38 ;  /* 0x0000002600067c82 */ /* 0x000fe20008000000 */
[----:B------:R-:W-:Y:S07]  /*7db0*/  UMOV UR7, UR44 ;  /* 0x0000002c00077c82 */ /* 0x000fee0008000000 */
[----:B------:R2:W-:Y:S01]  /*7dc0*/  UTMASTG.3D [UR4], [UR8] ;  /* 0x00000004080073b5 */ /* 0x0005e20008010000 */
[----:B------:R0:W-:Y:S01]  /*7dd0*/  UTMACMDFLUSH ;  /* 0x00000000000079b7 */ /* 0x0001e20000000000 */
[----:B--2---:R-:W-:Y:S04]  /*7de0*/  DEPBAR.LE SB0, 0x1 ;  /* 0x000080400000791a */ /* 0x004fe80000000000 */
.L_x_128:
[----:B------:R-:W-:Y:S05]  /*7df0*/  BSYNC.RECONVERGENT B0 ;  /* 0x0000000000007941 */ /* 0x000fea0003800200 */
.L_x_127:
[----:B------:R-:W-:Y:S01]  /*7e00*/  BAR.SYNC.DEFER_BLOCKING 0x1, 0x80 ;  /* 0x0042000000007b1d */ /* 0x000fe20000010000 */
[----:B------:R-:W-:Y:S04]  /*7e10*/  UIADD3 UR36, UPT, UPT, UR51, 0x1, URZ ;  /* 0x0000000133247890 */ /* 0x000fe8000fffe0ff */
[----:B------:R-:W-:Y:S04]  /*7e20*/  UISETP.NE.AND UP0, UPT, UR36, 0x4, UPT ;  /* 0x000000042400788c */ /* 0x000fe8000bf05270 */
[----:B------:R-:W-:Y:S01]  /*7e30*/  USEL UR36, UR36, URZ, UP0 ;  /* 0x000000ff24247287 */ /* 0x000fe20008000000 */
[----:B------:R2:W-:Y:S01]  /*7e40*/  @P6 SYNCS.ARRIVE.TRANS64.RED.A1T0 RZ, [R72+URZ], RZ ;  /* 0x000000ff48ff69a7 */ /* 0x0005e200081004ff */
[----:B------:R-:W-:Y:S01]  /*7e50*/  BSSY B1, `(.L_x_129) ;  /* 0x0000017000017945 */ /* 0x000fe20003800000 */
[----:B------:R-:W4:Y:S02]  /*7e60*/  @P6 SYNCS.PHASECHK.TRANS64.TRYWAIT P0, [R0+URZ+0x150], R2 ;  /* 0x00015002000065a7 */ /* 0x000f2400080011ff */
[----:B----4-:R-:W-:Y:S01]  /*7e70*/  @P6 SEL R66, RZ, 0x1, !P0 ;  /* 0x00000001ff426807 */ /* 0x010fe20004000000 */
[----:B--2---:R-:W-:Y:S06]  /*7e80*/  @!P6 BRA `(.L_x_130) ;  /* 0x00000000004ce947 */ /* 0x004fec0003800000 */
        /* <DEDUP_REMOVED lines=9> */
[----:B------:R-:W-:Y:S04]  /*7f20*/  SHF.L.U32 R6, R97, 0x1f, RZ ;  /* 0x0000001f61067819 */ /* 0x000fe800000006ff */
[----:B------:R-:W2:Y:S02]  /*7f30*/  SYNCS.PHASECHK.TRANS64.TRYWAIT P0, [R0+URZ+0x150], R6 ;  /* 0x00015006000075a7 */ /* 0x000ea400080011ff */
[----:B--2---:R-:W-:Y:S05]  /*7f40*/  @!P0 BRA `(.L_x_133) ;  /* 0x0000002800d48947 */ /* 0x004fea0003800000 */
.L_x_132:
[----:B------:R-:W-:Y:S05]  /*7f50*/  BSYNC B0 ;  /* 0x0000000000007941 */ /* 0x000fea0003800000 */
.L_x_131:
[----:B------:R-:W-:Y:S02]  /*7f60*/  ISETP.NE.AND P0, PT, R67, RZ, PT ;  /* 0x000000ff4300720c */ /* 0x000fe40003f05270 */
[----:B------:R-:W-:Y:S11]  /*7f70*/  IADD3 R65, PT, PT, R65, 0x1, RZ ;  /* 0x0000000141417810 */ /* 0x000ff60007ffe0ff */
[----:B------:R4:W1:Y:S04]  /*7f80*/  @P0 LDS.128 R56, [R5] ;  /* 0x0000000005380984 */ /* 0x0008680000000c00 */
[----:B------:R4:W1:Y:S04]  /*7f90*/  @P0 LDS.128 R60, [R4+0x10] ;  /* 0x00001000043c0984 */ /* 0x0008680000000c00 */
[----:B------:R4:W1:Y:S04]  /*7fa0*/  @P0 LDS.128 R68, [R3+0x20] ;  /* 0x0000200003440984 */ /* 0x0008680000000c00 */
[----:B------:R4:W1:Y:S02]  /*7fb0*/  @P0 LDS.128 R76, [R2+0x30] ;  /* 0x00003000024c0984 */ /* 0x0008640000000c00 */
.L_x_130:
[----:B------:R-:W-:Y:S05]  /*7fc0*/  BSYNC B1 ;  /* 0x0000000000017941 */ /* 0x000fea0003800000 */
.L_x_129:
        /* <DEDUP_REMOVED lines=21> */
.L_x_134:
        /* <DEDUP_REMOVED lines=146> */
.L_x_136:
[----:B------:R-:W-:Y:S05]  /*8a40*/  BSYNC.RECONVERGENT B0 ;  /* 0x0000000000007941 */ /* 0x000fea0003800200 */
.L_x_135:
        /* <DEDUP_REMOVED lines=21> */
.L_x_140:
[----:B------:R-:W-:Y:S05]  /*8ba0*/  BSYNC B0 ;  /* 0x0000000000007941 */ /* 0x000fea0003800000 */
.L_x_139:
[----:B------:R-:W-:Y:S11]  /*8bb0*/  ISETP.NE.AND P0, PT, R67, RZ, PT ;  /* 0x000000ff4300720c */ /* 0x000ff60003f05270 */
[----:B------:R-:W-:Y:S02]  /*8bc0*/  @!UPT UIADD3 URZ, UPT, UPT, URZ, URZ, URZ ;  /* 0x000000fffffff290 */ /* 0x000fe4000fffe0ff */
[----:B------:R4:W1:Y:S04]  /*8bd0*/  @P0 LDS.128 R56, [R4] ;  /* 0x0000000004380984 */ /* 0x0008680000000c00 */
[----:B------:R4:W1:Y:S04]  /*8be0*/  @P0 LDS.128 R60, [R3+0x10] ;  /* 0x00001000033c0984 */ /* 0x0008680000000c00 */
[----:B------:R4:W1:Y:S04]  /*8bf0*/  @P0 LDS.128 R68, [R2+0x20] ;  /* 0x0000200002440984 */ /* 0x0008680000000c00 */
[----:B------:R4:W1:Y:S02]  /*8c00*/  @P0 LDS.128 R76, [R65+0x30] ;  /* 0x00003000414c0984 */ /* 0x0008640000000c00 */
.L_x_138:
[----:B------:R-:W-:Y:S05]  /*8c10*/  BSYNC B1 ;  /* 0x0000000000017941 */ /* 0x000fea0003800000 */
.L_x_137:
        /* <DEDUP_REMOVED lines=21> */
.L_x_142:
[----:B------:R-:W-:Y:S01]  /*8d70*/  ISETP.NE.AND P0, PT, R102, RZ, PT ;  /* 0x000000ff6600720c */ /* 0x000fe20003f05270 */
[----:B------:R-:W-:Y:S05]  /*8d80*/  WARPSYNC.ALL ;  /* 0x0000000000007948 */ /* 0x000fea0003800000 */
[----:B------:R-:W-:Y:S01]  /*8d90*/  R2UR UR4, R48 ;  /* 0x00000000300472ca */ /* 0x000fe200000e0000 */
[----:B------:R-:W-:Y:S01]  /*8da0*/  BSSY.RECONVERGENT B0, `(.L_x_143) ;  /* 0x000008c000007945 */ /* 0x000fe20003800200 */
[----:B------:R-:W-:Y:S02]  /*8db0*/  R2UR UR5, R64 ;  /* 0x00000000400572ca */ /* 0x000fe400000e0000 */
[C---:B-1----:R-:W-:Y:S02]  /*8dc0*/  SHF.L.U32 R0, R56.reuse, 0x10, RZ ;  /* 0x0000001038007819 */ /* 0x042fe400000006ff */
[----:B----4-:R-:W-:Y:S02]  /*8dd0*/  LOP3.LUT R2, R56, 0xffff0000, RZ, 0xc0, !PT ;  /* 0xffff000038027812 */ /* 0x010fe400078ec0ff */
[C---:B------:R-:W-:Y:S02]  /*8de0*/  SHF.L.U32 R3, R57.reuse, 0x10, RZ ;  /* 0x0000001039037819 */ /* 0x040fe400000006ff */
[----:B------:R-:W-:Y:S02]  /*8df0*/  LOP3.LUT R48, R57, 0xffff0000, RZ, 0xc0, !PT ;  /* 0xffff000039307812 */ /* 0x000fe400078ec0ff */
[C---:B------:R-:W-:Y:S01]  /*8e00*/  SHF.L.U32 R50, R58.reuse, 0x10, RZ ;  /* 0x000000103a327819 */ /* 0x040fe200000006ff */
[----:B------:R-:W1:Y:S01]  /*8e10*/  LDTM.x32 R4, tmem[UR4+0x60] ;  /* 0x00006004000479ee */ /* 0x000e6200082c0000 */
[----:B------:R-:W-:Y:S01]  /*8e20*/  LOP3.LUT R51, R58, 0xffff0000, RZ, 0xc0, !PT ;  /* 0xffff00003a337812 */ /* 0x000fe200078ec0ff */
[----:B------:R-:W-:Y:S01]  /*8e30*/  NOP ;  /* 0x0000000000007918 */ /* 0x000fe20000000000 */
[C---:B------:R-:W-:Y:S01]  /*8e40*/  SHF.L.U32 R52, R59.reuse, 0x10, RZ ;  /* 0x000000103b347819 */ /* 0x040fe200000006ff */
[----:B------:R-:W-:Y:S01]  /*8e50*/  UIADD3 UR5, UPT, UPT, UR5, 0x1d0, URZ ;  /* 0x000001d005057890 */ /* 0x000fe2000fffe0ff */
[----:B------:R-:W-:Y:S02]  /*8e60*/  LOP3.LUT R53, R59, 0xffff0000, RZ, 0xc0, !PT ;  /* 0xffff00003b357812 */ /* 0x000fe400078ec0ff */
[C---:B------:R-:W-:Y:S01]  /*8e70*/  SHF.L.U32 R54, R60.reuse, 0x10, RZ ;  /* 0x000000103c367819 */ /* 0x040fe200000006ff */
[----:B------:R-:W-:Y:S01]  /*8e80*/  UPRMT UR5, UR45, 0x654, UR5 ;  /* 0x000006542d057896 */ /* 0x000fe20008000005 */
[----:B------:R-:W-:Y:S02]  /*8e90*/  LOP3.LUT R55, R60, 0xffff0000, RZ, 0xc0, !PT ;  /* 0xffff00003c377812 */ /* 0x000fe400078ec0ff */
[C---:B------:R-:W-:Y:S02]  /*8ea0*/  SHF.L.U32 R56, R61.reuse, 0x10, RZ ;  /* 0x000000103d387819 */ /* 0x040fe400000006ff */
[----:B------:R-:W-:Y:S02]  /*8eb0*/  LOP3.LUT R57, R61, 0xffff0000, RZ, 0xc0, !PT ;  /* 0xffff00003d397812 */ /* 0x000fe400078ec0ff */
[C---:B------:R-:W-:Y:S02]  /*8ec0*/  SHF.L.U32 R58, R62.reuse, 0x10, RZ ;  /* 0x000000103e3a7819 */ /* 0x040fe400000006ff */
[----:B------:R-:W-:Y:S01]  /*8ed0*/  LOP3.LUT R59, R62, 0xffff0000, RZ, 0xc0, !PT ;  /* 0xffff00003e3b7812 */ /* 0x000fe200078ec0ff */
[----:B-1----:R-:W-:Y:S01]  /*8ee0*/  SYNCS.ARRIVE.TRANS64.RED.A1T0 RZ, [UR5], RZ ;  /* 0x000000ffffff79a7 */ /* 0x002fe20008100405 */
[C---:B------:R-:W-:Y:S02]  /*8ef0*/  SHF.L.U32 R60, R63.reuse, 0x10, RZ ;  /* 0x000000103f3c7819 */ /* 0x040fe400000006ff */
[----:B------:R-:W-:Y:S02]  /*8f00*/  LOP3.LUT R61, R63, 0xffff0000, RZ, 0xc0, !PT ;  /* 0xffff00003f3d7812 */ /* 0x000fe400078ec0ff */
[C---:B------:R-:W-:Y:S01]  /*8f10*/  SHF.L.U32 R62, R68.reuse, 0x10, RZ ;  /* 0x00000010443e7819 */ /* 0x040fe200000006ff */
[C---:B------:R-:W-:Y:S01]  /*8f20*/  FMUL R4, R47.reuse, R4 ;  /* 0x000000042f047220 */ /* 0x040fe20000400000 */
[C---:B------:R-:W-:Y:S01]  /*8f30*/  FMUL R5, R47.reuse, R5 ;  /* 0x000000052f057220 */ /* 0x040fe20000400000 */
[----:B------:R-:W-:Y:S01]  /*8f40*/  FMUL R6, R47, R6 ;  /* 0x000000062f067220 */ /* 0x000fe20000400000 */
[----:B------:R-:W-:Y:S01]  /*8f50*/  LOP3.LUT R63, R68, 0xffff0000, RZ, 0xc0, !PT ;  /* 0xffff0000443f7812 */ /* 0x000fe200078ec0ff */
[C---:B------:R-:W-:Y:S01]  /*8f60*/  FFMA R4, R49.reuse, R0, R4 ;  /* 0x0000000031047223 */ /* 0x040fe20000000004 */
[----:B------:R-:W-:Y:S01]  /*8f70*/  FFMA R5, R49, R2, R5 ;  /* 0x0000000231057223 */ /* 0x000fe20000000005 */
[----:B------:R-:W-:Y:S01]  /*8f80*/  SHF.L.U32 R64, R69, 0x10, RZ ;  /* 0x0000001045407819 */ /* 0x000fe200000006ff */
[----:B------:R-:W-:Y:S01]  /*8f90*/  FFMA R6, R49, R3, R6 ;  /* 0x0000000331067223 */ /* 0x000fe20000000006 */
[----:B------:R-:W-:Y:S01]  /*8fa0*/  FMUL R7, R47, R7 ;  /* 0x000000072f077220 */ /* 0x000fe20000400000 */
[----:B------:R-:W-:Y:S01]  /*8fb0*/  LOP3.LUT R65, R69, 0xffff0000, RZ, 0xc0, !PT ;  /* 0xffff000045417812 */ /* 0x000fe200078ec0ff */
[----:B------:R-:W-:Y:S01]  /*8fc0*/  FMUL R8, R47, R8 ;  /* 0x000000082f087220 */ /* 0x000fe20000400000 */
[----:B------:R-:W-:Y:S01]  /*8fd0*/  F2FP.BF16.F32.PACK_AB R4, R5, R4 ;  /* 0x000000040504723e */ /* 0x000fe200000010ff */
[----:B------:R-:W-:Y:S01]  /*8fe0*/  FFMA R7, R49, R48, R7 ;  /* 0x0000003031077223 */ /* 0x000fe20000000007 */
[----:B------:R-:W-:Y:S01]  /*8ff0*/  FMUL R9, R47, R9 ;  /* 0x000000092f097220 */ /* 0x000fe20000400000 */
[----:B------:R-:W-:Y:S01]  /*9000*/  FFMA R8, R49, R50, R8 ;  /* 0x0000003231087223 */ /* 0x000fe20000000008 */
[C---:B------:R-:W-:Y:S01]  /*9010*/  SHF.L.U32 R66, R70.reuse, 0x10, RZ ;  /* 0x0000001046427819 */ /* 0x040fe200000006ff */
[----:B------:R-:W-:Y:S01]  /*9020*/  FMUL R0, R47, R10 ;  /* 0x0000000a2f007220 */ /* 0x000fe20000400000 */
[----:B------:R-:W-:Y:S01]  /*9030*/  F2FP.BF16.F32.PACK_AB R5, R7, R6 ;  /* 0x000000060705723e */ /* 0x000fe200000010ff */
[----:B------:R-:W-:Y:S01]  /*9040*/  FFMA R9, R49, R51, R9 ;  /* 0x0000003331097223 */ /* 0x000fe20000000009 */
[----:B------:R-:W-:Y:S01]  /*9050*/  FMUL R2, R47, R11 ;  /* 0x0000000b2f027220 */ /* 0x000fe20000400000 */
[----:B------:R-:W-:Y:S01]  /*9060*/  FFMA R0, R49, R52, R0 ;  /* 0x0000003431007223 */ /* 0x000fe20000000000 */
[----:B------:R-:W-:Y:S01]  /*9070*/  LOP3.LUT R67, R70, 0xffff0000, RZ, 0xc0, !PT ;  /* 0xffff000046437812 */ /* 0x000fe200078ec0ff */
[----:B------:R-:W-:Y:S01]  /*9080*/  FMUL R3, R47, R12 ;  /* 0x0000000c2f037220 */ /* 0x000fe20000400000 */
[----:B------:R-:W-:Y:S01]  /*9090*/  F2FP.BF16.F32.PACK_AB R6, R9, R8 ;  /* 0x000000080906723e */ /* 0x000fe200000010ff */
[----:B------:R-:W-:Y:S01]  /*90a0*/  FFMA R2, R49, R53, R2 ;  /* 0x0000003531027223 */ /* 0x000fe20000000002 */
[----:B------:R-:W-:Y:S01]  /*90b0*/  FMUL R10, R47, R13 ;  /* 0x0000000d2f0a7220 */ /* 0x000fe20000400000 */
[----:B------:R-:W-:Y:S01]  /*90c0*/  FFMA R3, R49, R54, R3 ;  /* 0x0000003631037223 */ /* 0x000fe20000000003 */
[----:B------:R-:W-:Y:S01]  /*90d0*/  SHF.L.U32 R68, R71, 0x10, RZ ;  /* 0x0000001047447819 */ /* 0x000fe200000006ff */
[----:B------:R-:W-:Y:S01]  /*90e0*/  FMUL R11, R47, R14 ;  /* 0x0000000e2f0b7220 */ /* 0x000fe20000400000 */
[----:B------:R-:W-:Y:S01]  /*90f0*/  F2FP.BF16.F32.PACK_AB R7, R2, R0 ;  /* 0x000000000207723e */ /* 0x000fe200000010ff */
[----:B------:R-:W-:Y:S01]  /*9100*/  FFMA R10, R49, R55, R10 ;  /* 0x00000037310a7223 */ /* 0x000fe2000000000a */
[C---:B------:R-:W-:Y:S01]  /*9110*/  FMUL R15, R47.reuse, R15 ;  /* 0x0000000f2f0f7220 */ /* 0x040fe20000400000 */
[C---:B------:R-:W-:Y:S01]  /*9120*/  FMUL R12, R47.reuse, R16 ;  /* 0x000000102f0c7220 */ /* 0x040fe20000400000 */
[----:B------:R-:W-:Y:S01]  /*9130*/  FMUL R13, R47, R17 ;  /* 0x000000112f0d7220 */ /* 0x000fe20000400000 */
[----:B------:R1:W-:Y:S01]  /*9140*/  STS.128 [R100+0x6000], R4 ;  /* 0x0060000464007388 */ /* 0x0003e20000000c00 */
[----:B------:R-:W-:Y:S01]  /*9150*/  LOP3.LUT R69, R71, 0xffff0000, RZ, 0xc0, !PT ;  /* 0xffff000047457812 */ /* 0x000fe200078ec0ff */
[C---:B------:R-:W-:Y:S01]  /*9160*/  FFMA R11, R49.reuse, R56, R11 ;  /* 0x00000038310b7223 */ /* 0x040fe2000000000b */
[----:B------:R-:W-:Y:S01]  /*9170*/  SHF.L.U32 R70, R76, 0x10, RZ ;  /* 0x000000104c467819 */ /* 0x000fe200000006ff */
[C---:B------:R-:W-:Y:S01]  /*9180*/  FFMA R15, R49.reuse, R57, R15 ;  /* 0x00000039310f7223 */ /* 0x040fe2000000000f */
[----:B------:R-:W-:Y:S01]  /*9190*/  F2FP.BF16.F32.PACK_AB R8, R10, R3 ;  /* 0x000000030a08723e */ /* 0x000fe200000010ff */
[C---:B------:R-:W-:Y:S01]  /*91a0*/  FFMA R12, R49.reuse, R58, R12 ;  /* 0x0000003a310c7223 */ /* 0x040fe2000000000c */
[----:B------:R-:W-:Y:S01]  /*91b0*/  FFMA R13, R49, R59, R13 ;  /* 0x0000003b310d7223 */ /* 0x000fe2000000000d */
[C---:B------:R-:W-:Y:S01]  /*91c0*/  FMUL R14, R47.reuse, R18 ;  /* 0x000000122f0e7220 */ /* 0x040fe20000400000 */
[C---:B------:R-:W-:Y:S01]  /*91d0*/  FMUL R19, R47.reuse, R19 ;  /* 0x000000132f137220 */ /* 0x040fe20000400000 */
[C---:B------:R-:W-:Y:S01]  /*91e0*/  FMUL R16, R47.reuse, R20 ;  /* 0x000000142f107220 */ /* 0x040fe20000400000 */
[----:B------:R-:W-:Y:S01]  /*91f0*/  FMUL R17, R47, R21 ;  /* 0x000000152f117220 */ /* 0x000fe20000400000 */
[----:B------:R-:W-:Y:S01]  /*9200*/  FFMA R14, R49, R60, R14 ;  /* 0x0000003c310e7223 */ /* 0x000fe2000000000e */
        /* <DEDUP_REMOVED lines=9> */
[----:B------:R-:W-:Y:S01]  /*92a0*/  F2FP.BF16.F32.PACK_AB R9, R15, R11 ;  /* 0x0000000b0f09723e */ /* 0x000fe200000010ff */
[----:B------:R-:W-:Y:S01]  /*92b0*/  FFMA R23, R49, R65, R23 ;  /* 0x0000004131177223 */ /* 0x000fe20000000017 */
[----:B------:R-:W-:Y:S01]  /*92c0*/  FMUL R27, R47, R27 ;  /* 0x0000001b2f1b7220 */ /* 0x000fe20000400000 */
[----:B------:R-:W-:Y:S01]  /*92d0*/  F2FP.BF16.F32.PACK_AB R10, R13, R12 ;  /* 0x0000000c0d0a723e */ /* 0x000fe200000010ff */
[----:B------:R-:W-:Y:S01]  /*92e0*/  FFMA R20, R49, R66, R20 ;  /* 0x0000004231147223 */ /* 0x000fe20000000014 */
[----:B------:R-:W-:Y:S01]  /*92f0*/  F2FP.BF16.F32.PACK_AB R11, R19, R14 ;  /* 0x0000000e130b723e */ /* 0x000fe200000010ff */
[----:B------:R-:W-:Y:S01]  /*9300*/  FMUL R24, R47, R28 ;  /* 0x0000001c2f187220 */ /* 0x000fe20000400000 */
[----:B------:R-:W-:Y:S01]  /*9310*/  LOP3.LUT R71, R76, 0xffff0000, RZ, 0xc0, !PT ;  /* 0xffff00004c477812 */ /* 0x000fe200078ec0ff */
[----:B------:R-:W-:Y:S01]  /*9320*/  FFMA R21, R49, R67, R21 ;  /* 0x0000004331157223 */ /* 0x000fe20000000015 */
[----:B------:R-:W-:Y:S01]  /*9330*/  SHF.L.U32 R72, R77, 0x10, RZ ;  /* 0x000000104d487819 */ /* 0x000fe200000006ff */
[----:B------:R1:W-:Y:S01]  /*9340*/  STS.128 [R99+0x6010], R8 ;  /* 0x0060100863007388 */ /* 0x0003e20000000c00 */
[----:B------:R-:W-:Y:S01]  /*9350*/  FMUL R25, R47, R29 ;  /* 0x0000001d2f197220 */ /* 0x000fe20000400000 */
[----:B------:R-:W-:Y:S01]  /*9360*/  FFMA R22, R49, R68, R22 ;  /* 0x0000004431167223 */ /* 0x000fe20000000016 */
[----:B------:R-:W-:Y:S01]  /*9370*/  LOP3.LUT R73, R77, 0xffff0000, RZ, 0xc0, !PT ;  /* 0xffff00004d497812 */ /* 0x000fe200078ec0ff */
[----:B------:R-:W-:Y:S01]  /*9380*/  FMUL R26, R47, R30 ;  /* 0x0000001e2f1a7220 */ /* 0x000fe20000400000 */
[----:B------:R-:W-:Y:S01]  /*9390*/  FFMA R27, R49, R69, R27 ;  /* 0x00000045311b7223 */ /* 0x000fe2000000001b */
[C---:B------:R-:W-:Y:S01]  /*93a0*/  SHF.L.U32 R74, R78.reuse, 0x10, RZ ;  /* 0x000000104e4a7819 */ /* 0x040fe200000006ff */
[----:B------:R-:W-:Y:S01]  /*93b0*/  FMUL R31, R47, R31 ;  /* 0x0000001f2f1f7220 */ /* 0x000fe20000400000 */
[----:B------:R-:W-:Y:S01]  /*93c0*/  FFMA R24, R49, R70, R24 ;  /* 0x0000004631187223 */ /* 0x000fe20000000018 */
[----:B------:R-:W-:Y:S01]  /*93d0*/  LOP3.LUT R75, R78, 0xffff0000, RZ, 0xc0, !PT ;  /* 0xffff00004e4b7812 */ /* 0x000fe200078ec0ff */
[----:B------:R-:W-:Y:S01]  /*93e0*/  FMUL R28, R47, R32 ;  /* 0x000000202f1c7220 */ /* 0x000fe20000400000 */
[----:B------:R-:W-:Y:S01]  /*93f0*/  FFMA R25, R49, R71, R25 ;  /* 0x0000004731197223 */ /* 0x000fe20000000019 */
[----:B------:R-:W-:Y:S01]  /*9400*/  SHF.L.U32 R76, R79, 0x10, RZ ;  /* 0x000000104f4c7819 */ /* 0x000fe200000006ff */
[----:B------:R-:W-:Y:S01]  /*9410*/  FMUL R29, R47, R33 ;  /* 0x000000212f1d7220 */ /* 0x000fe20000400000 */
[----:B------:R-:W-:Y:S01]  /*9420*/  F2FP.BF16.F32.PACK_AB R16, R17, R16 ;  /* 0x000000101110723e */ /* 0x000fe200000010ff */
[----:B------:R-:W-:Y:S01]  /*9430*/  FFMA R26, R49, R72, R26 ;  /* 0x00000048311a7223 */ /* 0x000fe2000000001a */
[----:B------:R-:W-:Y:S01]  /*9440*/  LOP3.LUT R77, R79, 0xffff0000, RZ, 0xc0, !PT ;  /* 0xffff00004f4d7812 */ /* 0x000fe200078ec0ff */
        /* <DEDUP_REMOVED lines=33> */
.L_x_144:
[----:B------:R-:W-:Y:S05]  /*9660*/  BSYNC.RECONVERGENT B0 ;  /* 0x0000000000007941 */ /* 0x000fea0003800200 */
.L_x_143:
[----:B------:R-:W-:Y:S01]  /*9670*/  BAR.SYNC.DEFER_BLOCKING 0x1, 0x80 ;  /* 0x0042000000007b1d */ /* 0x000fe20000010000 */
[----:B------:R-:W-:Y:S01]  /*9680*/  UISETP.NE.AND UP0, UPT, UR49, -0x4, UPT ;  /* 0xfffffffc3100788c */ /* 0x000fe2000bf05270 */
[----:B------:R-:W-:Y:S08]  /*9690*/  IADD3 R45, PT, PT, R45, 0x1, RZ ;  /* 0x000000012d2d7810 */ /* 0x000ff00007ffe0ff */
[----:B------:R-:W-:Y:S05]  /*96a0*/  BRA.U !UP0, `(.L_x_145) ;  /* 0x0000000108287547 */ /* 0x000fea000b800000 */
[----:B------:R-:W-:Y:S01]  /*96b0*/  ISETP.NE.AND P0, PT, R107, RZ, PT ;  /* 0x000000ff6b00720c */ /* 0x000fe20003f05270 */
[----:B------:R-:W-:Y:S01]  /*96c0*/  IMAD.U32 R2, RZ, RZ, UR51 ;  /* 0x00000033ff027e24 */ /* 0x000fe2000f8e00ff */
[----:B------:R-:W-:Y:S01]  /*96d0*/  UIADD3 UR51, UPT, UPT, UR51, 0x1, URZ ;  /* 0x0000000133337890 */ /* 0x000fe2000fffe0ff */
[----:B------:R-:W-:Y:S03]  /*96e0*/  IMAD.U32 R0, RZ, RZ, UR45 ;  /* 0x0000002dff007e24 */ /* 0x000fe6000f8e00ff */
[----:B------:R-:W-:Y:S04]  /*96f0*/  UISETP.NE.AND UP0, UPT, UR51, 0x4, UPT ;  /* 0x000000043300788c */ /* 0x000fe8000bf05270 */
[----:B------:R-:W-:Y:S03]  /*9700*/  USEL UR51, UR51, URZ, UP0 ;  /* 0x000000ff33337287 */ /* 0x000fe60008000000 */
[----:B------:R-:W-:Y:S05]  /*9710*/  @P0 LEA R2, R2, UR48, 0x3 ;  /* 0x0000003002020c11 */ /* 0x000fea000f8e18ff */
[----:B------:R-:W-:Y:S05]  /*9720*/  @P0 VIADD R2, R2, 0x170 ;  /* 0x0000017002020836 */ /* 0x000fea0000000000 */
[----:B------:R-:W-:Y:S04]  /*9730*/  @P0 PRMT R0, R0, 0x654, R2 ;  /* 0x0000065400000816 */ /* 0x000fe80000000002 */
[----:B------:R2:W-:Y:S03]  /*9740*/  @P0 SYNCS.ARRIVE.TRANS64.RED.A1T0 RZ, [R0+URZ], RZ ;  /* 0x000000ff00ff09a7 */ /* 0x0005e600081004ff */
.L_x_145:
[----:B------:R-:W-:Y:S01]  /*9750*/  ISETP.NE.AND P2, PT, R103, RZ, PT ;  /* 0x000000ff6700720c */ /* 0x000fe20003f45270 */
[----:B------:R-:W-:Y:S01]  /*9760*/  IMAD.IADD R2, R43, 0x1, R86 ;  /* 0x000000012b027824 */ /* 0x000fe200078e0256 */
[----:B------:R-:W-:Y:S01]  /*9770*/  ISETP.NE.AND P0, PT, R105, 0x2, PT ;  /* 0x000000026900780c */ /* 0x000fe20003f05270 */
[----:B--2---:R-:W-:Y:S01]  /*9780*/  IMAD.IADD R0, R44, 0x1, R87 ;  /* 0x000000012c007824 */ /* 0x004fe200078e0257 */
[----:B------:R-:W-:Y:S01]  /*9790*/  ISETP.NE.AND P1, PT, R45, 0x2, PT ;  /* 0x000000022d00780c */ /* 0x000fe20003f25270 */
[----:B------:R-:W-:Y:S01]  /*97a0*/  UIADD3 UR49, UPT, UPT, UR49, 0x4, URZ ;  /* 0x0000000431317890 */ /* 0x000fe2000fffe0ff */
[----:B------:R-:W-:Y:S02]  /*97b0*/  R2UR UR11, R2 ;  /* 0x00000000020b72ca */ /* 0x000fe400000e0000 */
[----:B------:R-:W-:Y:S02]  /*97c0*/  R2UR UR27, R0 ;  /* 0x00000000001b72ca */ /* 0x000fe400000e0000 */
[----:B------:R-:W-:Y:S02]  /*97d0*/  SEL R2, RZ, 0x1, P0 ;  /* 0x00000001ff027807 */ /* 0x000fe40000000000 */
[----:B------:R-:W-:Y:S02]  /*97e0*/  SEL R0, RZ, 0x1, P1 ;  /* 0x00000001ff007807 */ /* 0x000fe40000800000 */
[----:B------:R-:W-:Y:S02]  /*97f0*/  @P2 R2UR UR44, R94 ;  /* 0x000000005e2c22ca */ /* 0x000fe400000e0000 */
[----:B------:R-:W-:Y:S02]  /*9800*/  LOP3.LUT R95, R95, R2, RZ, 0x3c, !PT ;  /* 0x000000025f5f7212 */ /* 0x000fe400078e3cff */
[----:B------:R-:W-:Y:S02]  /*9810*/  LOP3.LUT R96, R96, R0, RZ, 0x3c, !PT ;  /* 0x0000000060607212 */ /* 0x000fe400078e3cff */
[----:B------:R-:W-:Y:S02]  /*9820*/  SEL R105, R105, RZ, P0 ;  /* 0x000000ff69697207 */ /* 0x000fe40000000000 */
[----:B------:R-:W-:Y:S01]  /*9830*/  SEL R45, R45, RZ, P1 ;  /* 0x000000ff2d2d7207 */ /* 0x000fe20000800000 */
[----:B------:R-:W-:Y:S06]  /*9840*/  @P2 BRA `(.L_x_146) ;  /* 0xffffffc000502947 */ /* 0x000fec000383ffff */
[----:B------:R-:W-:-:S09]  /*9850*/  UISETP.NE.AND UP0, UPT, UR50, URZ, UPT ;  /* 0x000000ff3200728c */ /* 0x000fd2000bf05270 */
[----:B------:R-:W-:Y:S05]  /*9860*/  BRA.U !UP0, `(.L_x_147) ;  /* 0x0000000108487547 */ /* 0x000fea000b800000 */
[----:B------:R-:W2:Y:S02]  /*9870*/  LDCU.64 UR4, c[0x0][0xc90] ;  /* 0x00019200ff0477ac */ /* 0x000ea40008000a00 */
[----:B--2---:R-:W-:-:S04]  /*9880*/  UISETP.NE.U32.AND UP0, UPT, UR4, URZ, UPT ;  /* 0x000000ff0400728c */ /* 0x004fc8000bf05070 */
[----:B------:R-:W-:-:S09]  /*9890*/  UISETP.NE.AND.EX UP0, UPT, UR5, URZ, UPT, UP0 ;  /* 0x000000ff0500728c */ /* 0x000fd2000bf05300 */
[----:B------:R-:W-:Y:S05]  /*98a0*/  BRA.U UP0, `(.L_x_148) ;  /* 0x00000001000c7547 */ /* 0x000fea000b800000 */
[----:B------:R-:W-:-:S13]  /*98b0*/  FSETP.NEU.AND P0, PT, R49, RZ, PT ;  /* 0x000000ff3100720b */ /* 0x000fda0003f0d000 */
[----:B------:R-:W-:Y:S05]  /*98c0*/  @!P0 EXIT ;  /* 0x000000000000894d */ /* 0x000fea0003800000 */
[----:B------:R-:W-:Y:S05]  /*98d0*/  BRA `(.L_x_147) ;  /* 0x00000000002c7947 */ /* 0x000fea0003800000 */
.L_x_148:
[----:B------:R-:W-:Y:S01]  /*98e0*/  ISETP.NE.AND P0, PT, R104, RZ, PT ;  /* 0x000000ff6800720c */ /* 0x000fe20003f05270 */
[----:B------:R-:W-:-:S12]  /*98f0*/  BSSY.RECONVERGENT B0, `(.L_x_147) ;  /* 0x0000009000007945 */ /* 0x000fd80003800200 */
[----:B------:R-:W-:Y:S05]  /*9900*/  @P0 BRA `(.L_x_149) ;  /* 0x0000000000140947 */ /* 0x000fea0003800000 */
[----:B------:R-:W2:Y:S02]  /*9910*/  LDCU.64 UR4, c[0x0][0xc88] ;  /* 0x00019100ff0477ac */ /* 0x000ea40008000a00 */
[----:B--2---:R-:W-:-:S04]  /*9920*/  ISETP.NE.U32.AND P0, PT, RZ, UR4, PT ;  /* 0x00000004ff007c0c */ /* 0x004fc8000bf05070 */
[----:B------:R-:W-:-:S13]  /*9930*/  ISETP.NE.AND.EX P0, PT, RZ, UR5, PT, P0 ;  /* 0x00000005ff007c0c */ /* 0x000fda000bf05300 */
[----:B------:R-:W-:Y:S05]  /*9940*/  @!P0 EXIT ;  /* 0x000000000000894d */ /* 0x000fea0003800000 */
[----:B------:R-:W-:Y:S05]  /*9950*/  BRA `(.L_x_150) ;  /* 0x0000000000087947 */ /* 0x000fea0003800000 */
.L_x_149:
[----:B------:R-:W-:-:S13]  /*9960*/  FSETP.NEU.AND P0, PT, R49, RZ, PT ;  /* 0x000000ff3100720b */ /* 0x000fda0003f0d000 */
[----:B------:R-:W-:Y:S05]  /*9970*/  @!P0 EXIT ;  /* 0x000000000000894d */ /* 0x000fea0003800000 */
.L_x_150:
[----:B------:R-:W-:Y:S05]  /*9980*/  BSYNC.RECONVERGENT B0 ;  /* 0x0000000000007941 */ /* 0x000fea0003800200 */
.L_x_147:
[----:B------:R-:W-:Y:S01]  /*9990*/  ULEA UR4, UR51, UR48, 0x3 ;  /* 0x0000003033047291 */ /* 0x000fe2000f8e18ff */
[----:B------:R-:W-:-:S04]  /*99a0*/  DEPBAR.LE SB0, 0x0 ;  /* 0x000080000000791a */ /* 0x000fc80000000000 */
[----:B------:R-:W-:-:S04]  /*99b0*/  UIADD3 UR4, UPT, UPT, UR4, 0x170, URZ ;  /* 0x0000017004047890 */ /* 0x000fc8000fffe0ff */
[----:B------:R-:W-:-:S09]  /*99c0*/  UPRMT UR4, UR45, 0x654, UR4 ;  /* 0x000006542d047896 */ /* 0x000fd20008000004 */
[----:B------:R-:W-:Y:S01]  /*99d0*/  SYNCS.ARRIVE.TRANS64.RED.A1T0 RZ, [UR4], RZ ;  /* 0x000000ffffff79a7 */ /* 0x000fe20008100404 */
[----:B------:R-:W-:Y:S05]  /*99e0*/  EXIT ;  /* 0x000000000000794d */ /* 0x000fea0003800000 */
.L_x_20:
[----:B--2---:R2:W1:Y:S02]  /*99f0*/  SYNCS.PHASECHK.TRANS64.TRYWAIT P0, [R2+URZ+0x1f0], R3 ;  /* 0x0001f003020075a7 */ /* 0x00446400080011ff */
[----:B-1----:R-:W-:Y:S05]  /*9a00*/  @!P0 NANOSLEEP.SYNCS 0x989680 ;  /* 0x009896800000895d */ /* 0x002fea0003900000 */
[----:B------:R-:W1:Y:S02]  /*9a10*/  @!P0 SYNCS.PHASECHK.TRANS64 P0, [R2+URZ+0x1f0], R3 ;  /* 0x0001f003020085a7 */ /* 0x000e6400080010ff */
[----:B-1----:R-:W-:Y:S05]  /*9a20*/  @!P0 BRA `(.L_x_20) ;  /* 0xfffffffc00f08947 */ /* 0x002fea000383ffff */
[----:B------:R-:W-:Y:S05]  /*9a30*/  BRA `(.L_x_151) ;  /* 0xffffff7c007c7947 */ /* 0x000fea000383ffff */
.L_x_23:
[----:B-1----:R-:W-:-:S07]  /*9a40*/  MOV R2, UR41 ;  /* 0x0000002900027c02 */ /* 0x002fce0008000f00 */
.L_x_152:
[----:B-1----:R1:W2:Y:S02]  /*9a50*/  SYNCS.PHASECHK.TRANS64.TRYWAIT P0, [R2+URZ+0xa8], R4 ;  /* 0x0000a804020075a7 */ /* 0x0022a400080011ff */
[----:B--2---:R-:W-:Y:S05]  /*9a60*/  @!P0 NANOSLEEP.SYNCS 0x989680 ;  /* 0x009896800000895d */ /* 0x004fea0003900000 */
[----:B------:R-:W2:Y:S02]  /*9a70*/  @!P0 SYNCS.PHASECHK.TRANS64 P0, [R2+URZ+0xa8], R4 ;  /* 0x0000a804020085a7 */ /* 0x000ea400080010ff */
[----:B--2---:R-:W-:Y:S05]  /*9a80*/  @!P0 BRA `(.L_x_152) ;  /* 0xfffffffc00f08947 */ /* 0x004fea000383ffff */
[----:B------:R-:W-:Y:S05]  /*9a90*/  BRA `(.L_x_22) ;  /* 0xffffff7c00c47947 */ /* 0x000fea000383ffff */
.L_x_31:
[----:B------:R-:W-:-:S07]  /*9aa0*/  MOV R2, UR41 ;  /* 0x0000002900027c02 */ /* 0x000fce0008000f00 */
.L_x_153:
[----:B-1----:R1:W2:Y:S02]  /*9ab0*/  SYNCS.PHASECHK.TRANS64.TRYWAIT P0, [R2+URZ+0xa8], R4 ;  /* 0x0000a804020075a7 */ /* 0x0022a400080011ff */
[----:B--2---:R-:W-:Y:S05]  /*9ac0*/  @!P0 NANOSLEEP.SYNCS 0x989680 ;  /* 0x009896800000895d */ /* 0x004fea0003900000 */
[----:B------:R-:W2:Y:S02]  /*9ad0*/  @!P0 SYNCS.PHASECHK.TRANS64 P0, [R2+URZ+0xa8], R4 ;  /* 0x0000a804020085a7 */ /* 0x000ea400080010ff */
[----:B--2---:R-:W-:Y:S05]  /*9ae0*/  @!P0 BRA `(.L_x_153) ;  /* 0xfffffffc00f08947 */ /* 0x004fea000383ffff */
[----:B------:R-:W-:Y:S05]  /*9af0*/  BRA `(.L_x_30) ;  /* 0xffffff8000bc7947 */ /* 0x000fea000383ffff */
.L_x_37:
[----:B-1----:R1:W2:Y:S02]  /*9b00*/  SYNCS.PHASECHK.TRANS64.TRYWAIT P0, [R2+URZ+0x1a0], R3 ;  /* 0x0001a003020075a7 */ /* 0x0022a400080011ff */
[----:B--2---:R-:W-:Y:S05]  /*9b10*/  @!P0 NANOSLEEP.SYNCS 0x989680 ;  /* 0x009896800000895d */ /* 0x004fea0003900000 */
[----:B------:R-:W2:Y:S02]  /*9b20*/  @!P0 SYNCS.PHASECHK.TRANS64 P0, [R2+URZ+0x1a0], R3 ;  /* 0x0001a003020085a7 */ /* 0x000ea400080010ff */
[----:B--2---:R-:W-:Y:S05]  /*9b30*/  @!P0 BRA `(.L_x_37) ;  /* 0xfffffffc00f08947 */ /* 0x004fea000383ffff */
[----:B------:R-:W-:Y:S05]  /*9b40*/  BRA `(.L_x_154) ;  /* 0xffffff8400987947 */ /* 0x000fea000383ffff */
.L_x_41:
[----:B----4-:R-:W-:-:S07]  /*9b50*/  MOV R0, UR5 ;  /* 0x0000000500007c02 */ /* 0x010fce0008000f00 */
.L_x_155:
[----:B-1----:R1:W2:Y:S02]  /*9b60*/  SYNCS.PHASECHK.TRANS64.TRYWAIT P0, [R0+URZ], R2 ;  /* 0x00000002000075a7 */ /* 0x0022a400080011ff */
[----:B--2---:R-:W-:Y:S05]  /*9b70*/  @!P0 NANOSLEEP.SYNCS 0x989680 ;  /* 0x009896800000895d */ /* 0x004fea0003900000 */
[----:B------:R-:W2:Y:S02]  /*9b80*/  @!P0 SYNCS.PHASECHK.TRANS64 P0, [R0+URZ], R2 ;  /* 0x00000002000085a7 */ /* 0x000ea400080010ff */
[----:B--2---:R-:W-:Y:S05]  /*9b90*/  @!P0 BRA `(.L_x_155) ;  /* 0xfffffffc00f08947 */ /* 0x004fea000383ffff */
[----:B------:R-:W-:Y:S05]  /*9ba0*/  BRA `(.L_x_156) ;  /* 0xffffff8c00107947 */ /* 0x000fea000383ffff */
.L_x_42:
[----:B----4-:R-:W-:-:S07]  /*9bb0*/  MOV R0, UR5 ;  /* 0x0000000500007c02 */ /* 0x010fce0008000f00 */
.L_x_157:
[----:B-1----:R1:W2:Y:S02]  /*9bc0*/  SYNCS.PHASECHK.TRANS64.TRYWAIT P0, [R0+URZ], R3 ;  /* 0x00000003000075a7 */ /* 0x0022a400080011ff */
[----:B--2---:R-:W-:Y:S05]  /*9bd0*/  @!P0 NANOSLEEP.SYNCS 0x989680 ;  /* 0x009896800000895d */ /* 0x004fea0003900000 */
[----:B------:R-:W2:Y:S02]  /*9be0*/  @!P0 SYNCS.PHASECHK.TRANS64 P0, [R0+URZ], R3 ;  /* 0x00000003000085a7 */ /* 0x000ea400080010ff */
[----:B--2---:R-:W-:Y:S05]  /*9bf0*/  @!P0 BRA `(.L_x_157) ;  /* 0xfffffffc00f08947 */ /* 0x004fea000383ffff */
[----:B------:R-:W-:Y:S05]  /*9c00*/  BRA `(.L_x_158) ;  /* 0xffffff8c001c7947 */ /* 0x000fea000383ffff */
.L_x_43:
[----:B----4-:R-:W-:-:S07]  /*9c10*/  MOV R0, UR5 ;  /* 0x0000000500007c02 */ /* 0x010fce0008000f00 */
.L_x_159:
[----:B-1----:R1:W2:Y:S02]  /*9c20*/  SYNCS.PHASECHK.TRANS64.TRYWAIT P0, [R0+URZ], R3 ;  /* 0x00000003000075a7 */ /* 0x0022a400080011ff */
[----:B--2---:R-:W-:Y:S05]  /*9c30*/  @!P0 NANOSLEEP.SYNCS 0x989680 ;  /* 0x009896800000895d */ /* 0x004fea0003900000 */
[----:B------:R-:W2:Y:S02]  /*9c40*/  @!P0 SYNCS.PHASECHK.TRANS64 P0, [R0+URZ], R3 ;  /* 0x00000003000085a7 */ /* 0x000ea400080010ff */
[----:B--2---:R-:W-:Y:S05]  /*9c50*/  @!P0 BRA `(.L_x_159) ;  /* 0xfffffffc00f08947 */ /* 0x004fea000383ffff */
[----:B------:R-:W-:Y:S05]  /*9c60*/  BRA `(.L_x_160) ;  /* 0xffffff8c00287947 */ /* 0x000fea000383ffff */
.L_x_44:
[----:B----4-:R-:W-:-:S07]  /*9c70*/  MOV R0, UR5 ;  /* 0x0000000500007c02 */ /* 0x010fce0008000f00 */
.L_x_161:
[----:B-1----:R1:W2:Y:S02]  /*9c80*/  SYNCS.PHASECHK.TRANS64.TRYWAIT P0, [R0+URZ], R3 ;  /* 0x00000003000075a7 */ /* 0x0022a400080011ff */
[----:B--2---:R-:W-:Y:S05]  /*9c90*/  @!P0 NANOSLEEP.SYNCS 0x989680 ;  /* 0x009896800000895d */ /* 0x004fea0003900000 */
[----:B------:R-:W2:Y:S02]  /*9ca0*/  @!P0 SYNCS.PHASECHK.TRANS64 P0, [R0+URZ], R3 ;  /* 0x00000003000085a7 */ /* 0x000ea400080010ff */
[----:B--2---:R-:W-:Y:S05]  /*9cb0*/  @!P0 BRA `(.L_x_161) ;  /* 0xfffffffc00f08947 */ /* 0x004fea000383ffff */
[----:B------:R-:W-:Y:S05]  /*9cc0*/  BRA `(.L_x_162) ;  /* 0xffffff8c00347947 */ /* 0x000fea000383ffff */
.L_x_45:
[----:B----4-:R-:W-:-:S07]  /*9cd0*/  MOV R0, UR5 ;  /* 0x0000000500007c02 */ /* 0x010fce0008000f00 */
.L_x_163:
[----:B-1----:R1:W2:Y:S02]  /*9ce0*/  SYNCS.PHASECHK.TRANS64.TRYWAIT P0, [R0+URZ], R3 ;  /* 0x00000003000075a7 */ /* 0x0022a400080011ff */
[----:B--2---:R-:W-:Y:S05]  /*9cf0*/  @!P0 NANOSLEEP.SYNCS 0x989680 ;  /* 0x009896800000895d */ /* 0x004fea0003900000 */
[----:B------:R-:W2:Y:S02]  /*9d00*/  @!P0 SYNCS.PHASECHK.TRANS64 P0, [R0+URZ], R3 ;  /* 0x00000003000085a7 */ /* 0x000ea400080010ff */
[----:B--2---:R-:W-:Y:S05]  /*9d10*/  @!P0 BRA `(.L_x_163) ;  /* 0xfffffffc00f08947 */ /* 0x004fea000383ffff */
[----:B------:R-:W-:Y:S05]  /*9d20*/  BRA `(.L_x_164) ;  /* 0xffffff8c00407947 */ /* 0x000fea000383ffff */
.L_x_46:
[----:B----4-:R-:W-:-:S07]  /*9d30*/  MOV R0, UR5 ;  /* 0x0000000500007c02 */ /* 0x010fce0008000f00 */
.L_x_165:
[----:B-1----:R1:W2:Y:S02]  /*9d40*/  SYNCS.PHASECHK.TRANS64.TRYWAIT P0, [R0+URZ], R3 ;  /* 0x00000003000075a7 */ /* 0x0022a400080011ff */
[----:B--2---:R-:W-:Y:S05]  /*9d50*/  @!P0 NANOSLEEP.SYNCS 0x989680 ;  /* 0x009896800000895d */ /* 0x004fea0003900000 */
[----:B------:R-:W2:Y:S02]  /*9d60*/  @!P0 SYNCS.PHASECHK.TRANS64 P0, [R0+URZ], R3 ;  /* 0x00000003000085a7 */ /* 0x000ea400080010ff */
[----:B--2---:R-:W-:Y:S05]  /*9d70*/  @!P0 BRA `(.L_x_165) ;  /* 0xfffffffc00f08947 */ /* 0x004fea000383ffff */
[----:B------:R-:W-:Y:S05]  /*9d80*/  BRA `(.L_x_166) ;  /* 0xffffff8c004c7947 */ /* 0x000fea000383ffff */
.L_x_47:
[----:B----4-:R-:W-:-:S07]  /*9d90*/  MOV R0, UR5 ;  /* 0x0000000500007c02 */ /* 0x010fce0008000f00 */
.L_x_167:
[----:B-1----:R1:W2:Y:S02]  /*9da0*/  SYNCS.PHASECHK.TRANS64.TRYWAIT P0, [R0+URZ], R3 ;  /* 0x00000003000075a7 */ /* 0x0022a400080011ff */
[----:B--2---:R-:W-:Y:S05]  /*9db0*/  @!P0 NANOSLEEP.SYNCS 0x989680 ;  /* 0x009896800000895d */ /* 0x004fea0003900000 */
[----:B------:R-:W2:Y:S02]  /*9dc0*/  @!P0 SYNCS.PHASECHK.TRANS64 P0, [R0+URZ], R3 ;  /* 0x00000003000085a7 */ /* 0x000ea400080010ff */
[----:B--2---:R-:W-:Y:S05]  /*9dd0*/  @!P0 BRA `(.L_x_167) ;  /* 0xfffffffc00f08947 */ /* 0x004fea000383ffff */
[----:B------:R-:W-:Y:S05]  /*9de0*/  BRA `(.L_x_168) ;  /* 0xffffff8c00587947 */ /* 0x000fea000383ffff */
.L_x_48:
[----:B----4-:R-:W-:-:S07]  /*9df0*/  MOV R0, UR5 ;  /* 0x0000000500007c02 */ /* 0x010fce0008000f00 */
.L_x_169:
[----:B-1----:R1:W2:Y:S02]  /*9e00*/  SYNCS.PHASECHK.TRANS64.TRYWAIT P0, [R0+URZ], R3 ;  /* 0x00000003000075a7 */ /* 0x0022a400080011ff */
[----:B--2---:R-:W-:Y:S05]  /*9e10*/  @!P0 NANOSLEEP.SYNCS 0x989680 ;  /* 0x009896800000895d */ /* 0x004fea0003900000 */
[----:B------:R-:W2:Y:S02]  /*9e20*/  @!P0 SYNCS.PHASECHK.TRANS64 P0, [R0+URZ], R3 ;  /* 0x00000003000085a7 */ /* 0x000ea400080010ff */
[----:B--2---:R-:W-:Y:S05]  /*9e30*/  @!P0 BRA `(.L_x_169) ;  /* 0xfffffffc00f08947 */ /* 0x004fea000383ffff */
[----:B------:R-:W-:Y:S05]  /*9e40*/  BRA `(.L_x_170) ;  /* 0xffffff8c00647947 */ /* 0x000fea000383ffff */
.L_x_49:
[----:B----4-:R-:W-:-:S07]  /*9e50*/  MOV R0, UR5 ;  /* 0x0000000500007c02 */ /* 0x010fce0008000f00 */
.L_x_171:
[----:B-1----:R1:W2:Y:S02]  /*9e60*/  SYNCS.PHASECHK.TRANS64.TRYWAIT P0, [R0+URZ], R3 ;  /* 0x00000003000075a7 */ /* 0x0022a400080011ff */
[----:B--2---:R-:W-:Y:S05]  /*9e70*/  @!P0 NANOSLEEP.SYNCS 0x989680 ;  /* 0x009896800000895d */ /* 0x004fea0003900000 */
[----:B------:R-:W2:Y:S02]  /*9e80*/  @!P0 SYNCS.PHASECHK.TRANS64 P0, [R0+URZ], R3 ;  /* 0x00000003000085a7 */ /* 0x000ea400080010ff */
[----:B--2---:R-:W-:Y:S05]  /*9e90*/  @!P0 BRA `(.L_x_171) ;  /* 0xfffffffc00f08947 */ /* 0x004fea000383ffff */
[----:B------:R-:W-:Y:S05]  /*9ea0*/  BRA `(.L_x_172) ;  /* 0xffffff8c00707947 */ /* 0x000fea000383ffff */
.L_x_50:
[----:B----4-:R-:W-:-:S07]  /*9eb0*/  MOV R0, UR5 ;  /* 0x0000000500007c02 */ /* 0x010fce0008000f00 */
.L_x_173:
[----:B-1----:R1:W2:Y:S02]  /*9ec0*/  SYNCS.PHASECHK.TRANS64.TRYWAIT P0, [R0+URZ], R3 ;  /* 0x00000003000075a7 */ /* 0x0022a400080011ff */
[----:B--2---:R-:W-:Y:S05]  /*9ed0*/  @!P0 NANOSLEEP.SYNCS 0x989680 ;  /* 0x009896800000895d */ /* 0x004fea0003900000 */
[----:B------:R-:W2:Y:S02]  /*9ee0*/  @!P0 SYNCS.PHASECHK.TRANS64 P0, [R0+URZ], R3 ;  /* 0x00000003000085a7 */ /* 0x000ea400080010ff */
[----:B--2---:R-:W-:Y:S05]  /*9ef0*/  @!P0 BRA `(.L_x_173) ;  /* 0xfffffffc00f08947 */ /* 0x004fea000383ffff */
[----:B------:R-:W-:Y:S05]  /*9f00*/  BRA `(.L_x_174) ;  /* 0xffffff8c007c7947 */ /* 0x000fea000383ffff */
.L_x_51:
[----:B----4-:R-:W-:-:S07]  /*9f10*/  MOV R0, UR5 ;  /* 0x0000000500007c02 */ /* 0x010fce0008000f00 */
.L_x_175:
[----:B-1----:R1:W2:Y:S02]  /*9f20*/  SYNCS.PHASECHK.TRANS64.TRYWAIT P0, [R0+URZ], R3 ;  /* 0x00000003000075a7 */ /* 0x0022a400080011ff */
[----:B--2---:R-:W-:Y:S05]  /*9f30*/  @!P0 NANOSLEEP.SYNCS 0x989680 ;  /* 0x009896800000895d */ /* 0x004fea0003900000 */
[----:B------:R-:W2:Y:S02]  /*9f40*/  @!P0 SYNCS.PHASECHK.TRANS64 P0, [R0+URZ], R3 ;  /* 0x00000003000085a7 */ /* 0x000ea400080010ff */
[----:B--2---:R-:W-:Y:S05]  /*9f50*/  @!P0 BRA `(.L_x_175) ;  /* 0xfffffffc00f08947 */ /* 0x004fea000383ffff */
[----:B------:R-:W-:Y:S05]  /*9f60*/  BRA `(.L_x_176) ;  /* 0xffffff8c00887947 */ /* 0x000fea000383ffff */
.L_x_52:
[----:B----4-:R-:W-:-:S07]  /*9f70*/  MOV R0, UR5 ;  /* 0x0000000500007c02 */ /* 0x010fce0008000f00 */
.L_x_177:
[----:B-1----:R1:W2:Y:S02]  /*9f80*/  SYNCS.PHASECHK.TRANS64.TRYWAIT P0, [R0+URZ], R3 ;  /* 0x00000003000075a7 */ /* 0x0022a400080011ff */
[----:B--2---:R-:W-:Y:S05]  /*9f90*/  @!P0 NANOSLEEP.SYNCS 0x989680 ;  /* 0x009896800000895d */ /* 0x004fea0003900000 */
[----:B------:R-:W2:Y:S02]  /*9fa0*/  @!P0 SYNCS.PHASECHK.TRANS64 P0, [R0+URZ], R3 ;  /* 0x00000003000085a7 */ /* 0x000ea400080010ff */
[----:B--2---:R-:W-:Y:S05]  /*9fb0*/  @!P0 BRA `(.L_x_177) ;  /* 0xfffffffc00f08947 */ /* 0x004fea000383ffff */
[----:B------:R-:W-:Y:S05]  /*9fc0*/  BRA `(.L_x_178) ;  /* 0xffffff8c00947947 */ /* 0x000fea000383ffff */
.L_x_53:
[----:B----4-:R-:W-:-:S07]  /*9fd0*/  MOV R0, UR5 ;  /* 0x0000000500007c02 */ /* 0x010fce0008000f00 */
.L_x_179:
[----:B-1----:R1:W2:Y:S02]  /*9fe0*/  SYNCS.PHASECHK.TRANS64.TRYWAIT P0, [R0+URZ], R3 ;  /* 0x00000003000075a7 */ /* 0x0022a400080011ff */
[----:B--2---:R-:W-:Y:S05]  /*9ff0*/  @!P0 NANOSLEEP.SYNCS 0x989680 ;  /* 0x009896800000895d */ /* 0x004fea0003900000 */
[----:B------:R-:W2:Y:S02]  /*a000*/  @!P0 SYNCS.PHASECHK.TRANS64 P0, [R0+URZ], R3 ;  /* 0x00000003000085a7 */ /* 0x000ea400080010ff */
[----:B--2---:R-:W-:Y:S05]  /*a010*/  @!P0 BRA `(.L_x_179) ;  /* 0xfffffffc00f08947 */ /* 0x004fea000383ffff */
[----:B------:R-:W-:Y:S05]  /*a020*/  BRA `(.L_x_180) ;  /* 0xffffff8c00a07947 */ /* 0x000fea000383ffff */
.L_x_54:
[----:B----4-:R-:W-:-:S07]  /*a030*/  MOV R0, UR5 ;  /* 0x0000000500007c02 */ /* 0x010fce0008000f00 */
.L_x_181:
[----:B-1----:R1:W2:Y:S02]  /*a040*/  SYNCS.PHASECHK.TRANS64.TRYWAIT P0, [R0+URZ], R3 ;  /* 0x00000003000075a7 */ /* 0x0022a400080011ff */
[----:B--2---:R-:W-:Y:S05]  /*a050*/  @!P0 NANOSLEEP.SYNCS 0x989680 ;  /* 0x009896800000895d */ /* 0x004fea0003900000 */
[----:B------:R-:W2:Y:S02]  /*a060*/  @!P0 SYNCS.PHASECHK.TRANS64 P0, [R0+URZ], R3 ;  /* 0x00000003000085a7 */ /* 0x000ea400080010ff */
[----:B--2---:R-:W-:Y:S05]  /*a070*/  @!P0 BRA `(.L_x_181) ;  /* 0xfffffffc00f08947 */ /* 0x004fea000383ffff */
[----:B------:R-:W-:Y:S05]  /*a080*/  BRA `(.L_x_182) ;  /* 0xffffff8c00ac7947 */ /* 0x000fea000383ffff */
.L_x_55:
[----:B----4-:R-:W-:-:S07]  /*a090*/  MOV R0, UR5 ;  /* 0x0000000500007c02 */ /* 0x010fce0008000f00 */
.L_x_183:
[----:B-1----:R1:W2:Y:S02]  /*a0a0*/  SYNCS.PHASECHK.TRANS64.TRYWAIT P0, [R0+URZ], R3 ;  /* 0x00000003000075a7 */ /* 0x0022a400080011ff */
[----:B--2---:R-:W-:Y:S05]  /*a0b0*/  @!P0 NANOSLEEP.SYNCS 0x989680 ;  /* 0x009896800000895d */ /* 0x004fea0003900000 */
[----:B------:R-:W2:Y:S02]  /*a0c0*/  @!P0 SYNCS.PHASECHK.TRANS64 P0, [R0+URZ], R3 ;  /* 0x00000003000085a7 */ /* 0x000ea400080010ff */
[----:B--2---:R-:W-:Y:S05]  /*a0d0*/  @!P0 BRA `(.L_x_183) ;  /* 0xfffffffc00f08947 */ /* 0x004fea000383ffff */
[----:B------:R-:W-:Y:S05]  /*a0e0*/  BRA `(.L_x_184) ;  /* 0xffffff8c00b87947 */ /* 0x000fea000383ffff */
.L_x_56:
[----:B----4-:R-:W-:-:S07]  /*a0f0*/  MOV R0, UR5 ;  /* 0x0000000500007c02 */ /* 0x010fce0008000f00 */
.L_x_185:
[----:B-1----:R1:W2:Y:S02]  /*a100*/  SYNCS.PHASECHK.TRANS64.TRYWAIT P0, [R0+URZ], R3 ;  /* 0x00000003000075a7 */ /* 0x0022a400080011ff */
[----:B--2---:R-:W-:Y:S05]  /*a110*/  @!P0 NANOSLEEP.SYNCS 0x989680 ;  /* 0x009896800000895d */ /* 0x004fea0003900000 */
[----:B------:R-:W2:Y:S02]  /*a120*/  @!P0 SYNCS.PHASECHK.TRANS64 P0, [R0+URZ], R3 ;  /* 0x00000003000085a7 */ /* 0x000ea400080010ff */
[----:B--2---:R-:W-:Y:S05]  /*a130*/  @!P0 BRA `(.L_x_185) ;  /* 0xfffffffc00f08947 */ /* 0x004fea000383ffff */
[----:B------:R-:W-:Y:S05]  /*a140*/  BRA `(.L_x_186) ;  /* 0xffffff8c00c47947 */ /* 0x000fea000383ffff */
.L_x_57:
[----:B----4-:R-:W-:-:S07]  /*a150*/  MOV R0, UR5 ;  /* 0x0000000500007c02 */ /* 0x010fce0008000f00 */
.L_x_187:
[----:B-1----:R1:W2:Y:S02]  /*a160*/  SYNCS.PHASECHK.TRANS64.TRYWAIT P0, [R0+URZ], R3 ;  /* 0x00000003000075a7 */ /* 0x0022a400080011ff */
[----:B--2---:R-:W-:Y:S05]  /*a170*/  @!P0 NANOSLEEP.SYNCS 0x989680 ;  /* 0x009896800000895d */ /* 0x004fea0003900000 */
[----:B------:R-:W2:Y:S02]  /*a180*/  @!P0 SYNCS.PHASECHK.TRANS64 P0, [R0+URZ], R3 ;  /* 0x00000003000085a7 */ /* 0x000ea400080010ff */
[----:B--2---:R-:W-:Y:S05]  /*a190*/  @!P0 BRA `(.L_x_187) ;  /* 0xfffffffc00f08947 */ /* 0x004fea000383ffff */
[----:B------:R-:W-:Y:S05]  /*a1a0*/  BRA `(.L_x_188) ;  /* 0xffffff8c00d07947 */ /* 0x000fea000383ffff */
.L_x_58:
[----:B----4-:R-:W-:-:S07]  /*a1b0*/  MOV R0, UR5 ;  /* 0x0000000500007c02 */ /* 0x010fce0008000f00 */
.L_x_189:
[----:B-1----:R1:W2:Y:S02]  /*a1c0*/  SYNCS.PHASECHK.TRANS64.TRYWAIT P0, [R0+URZ], R3 ;  /* 0x00000003000075a7 */ /* 0x0022a400080011ff */
[----:B--2---:R-:W-:Y:S05]  /*a1d0*/  @!P0 NANOSLEEP.SYNCS 0x989680 ;  /* 0x009896800000895d */ /* 0x004fea0003900000 */
[----:B------:R-:W2:Y:S02]  /*a1e0*/  @!P0 SYNCS.PHASECHK.TRANS64 P0, [R0+URZ], R3 ;  /* 0x00000003000085a7 */ /* 0x000ea400080010ff */
[----:B--2---:R-:W-:Y:S05]  /*a1f0*/  @!P0 BRA `(.L_x_189) ;  /* 0xfffffffc00f08947 */ /* 0x004fea000383ffff */
[----:B------:R-:W-:Y:S05]  /*a200*/  BRA `(.L_x_190) ;  /* 0xffffff8c00dc7947 */ /* 0x000fea000383ffff */
.L_x_59:
[----:B----4-:R-:W-:-:S07]  /*a210*/  MOV R0, UR5 ;  /* 0x0000000500007c02 */ /* 0x010fce0008000f00 */
.L_x_191:
[----:B-1----:R1:W2:Y:S02]  /*a220*/  SYNCS.PHASECHK.TRANS64.TRYWAIT P0, [R0+URZ], R3 ;  /* 0x00000003000075a7 */ /* 0x0022a400080011ff */
[----:B--2---:R-:W-:Y:S05]  /*a230*/  @!P0 NANOSLEEP.SYNCS 0x989680 ;  /* 0x009896800000895d */ /* 0x004fea0003900000 */
[----:B------:R-:W2:Y:S02]  /*a240*/  @!P0 SYNCS.PHASECHK.TRANS64 P0, [R0+URZ], R3 ;  /* 0x00000003000085a7 */ /* 0x000ea400080010ff */
[----:B--2---:R-:W-:Y:S05]  /*a250*/  @!P0 BRA `(.L_x_191) ;  /* 0xfffffffc00f08947 */ /* 0x004fea000383ffff */
[----:B------:R-:W-:Y:S05]  /*a260*/  BRA `(.L_x_192) ;  /* 0xffffff8c00e87947 */ /* 0x000fea000383ffff */
.L_x_60:
[----:B----4-:R-:W-:-:S07]  /*a270*/  MOV R0, UR5 ;  /* 0x0000000500007c02 */ /* 0x010fce0008000f00 */
.L_x_193:
[----:B-1----:R1:W2:Y:S02]  /*a280*/  SYNCS.PHASECHK.TRANS64.TRYWAIT P0, [R0+URZ], R3 ;  /* 0x00000003000075a7 */ /* 0x0022a400080011ff */
[----:B--2---:R-:W-:Y:S05]  /*a290*/  @!P0 NANOSLEEP.SYNCS 0x989680 ;  /* 0x009896800000895d */ /* 0x004fea0003900000 */
[----:B------:R-:W2:Y:S02]  /*a2a0*/  @!P0 SYNCS.PHASECHK.TRANS64 P0, [R0+URZ], R3 ;  /* 0x00000003000085a7 */ /* 0x000ea400080010ff */
[----:B--2---:R-:W-:Y:S05]  /*a2b0*/  @!P0 BRA `(.L_x_193) ;  /* 0xfffffffc00f08947 */ /* 0x004fea000383ffff */
[----:B------:R-:W-:Y:S05]  /*a2c0*/  BRA `(.L_x_194) ;  /* 0xffffff8c00f47947 */ /* 0x000fea000383ffff */
.L_x_63:
[----:B-1----:R1:W2:Y:S02]  /*a2d0*/  SYNCS.PHASECHK.TRANS64.TRYWAIT P0, [R0+URZ+0x1e0], R4 ;  /* 0x0001e004000075a7 */ /* 0x0022a400080011ff */
[----:B--2---:R-:W-:Y:S05]  /*a2e0*/  @!P0 NANOSLEEP.SYNCS 0x989680 ;  /* 0x009896800000895d */ /* 0x004fea0003900000 */
[----:B------:R-:W2:Y:S02]  /*a2f0*/  @!P0 SYNCS.PHASECHK.TRANS64 P0, [R0+URZ+0x1e0], R4 ;  /* 0x0001e004000085a7 */ /* 0x000ea400080010ff */
[----:B--2---:R-:W-:Y:S05]  /*a300*/  @!P0 BRA `(.L_x_63) ;  /* 0xfffffffc00f08947 */ /* 0x004fea000383ffff */
[----:B------:R-:W-:Y:S05]  /*a310*/  BRA `(.L_x_195) ;  /* 0xffffff9000507947 */ /* 0x000fea000383ffff */
.L_x_64:
[----:B------:R-:W-:-:S07]  /*a320*/  MOV R0, UR5 ;  /* 0x0000000500007c02 */ /* 0x000fce0008000f00 */
.L_x_196:
[----:B-1----:R1:W2:Y:S02]  /*a330*/  SYNCS.PHASECHK.TRANS64.TRYWAIT P0, [R0+URZ+0x1b0], R5 ;  /* 0x0001b005000075a7 */ /* 0x0022a400080011ff */
[----:B--2---:R-:W-:Y:S05]  /*a340*/  @!P0 NANOSLEEP.SYNCS 0x989680 ;  /* 0x009896800000895d */ /* 0x004fea0003900000 */
[----:B------:R-:W2:Y:S02]  /*a350*/  @!P0 SYNCS.PHASECHK.TRANS64 P0, [R0+URZ+0x1b0], R5 ;  /* 0x0001b005000085a7 */ /* 0x000ea400080010ff */
[----:B--2---:R-:W-:Y:S05]  /*a360*/  @!P0 BRA `(.L_x_196) ;  /* 0xfffffffc00f08947 */ /* 0x004fea000383ffff */
[----:B------:R-:W-:Y:S05]  /*a370*/  BRA `(.L_x_197) ;  /* 0xffffff9000607947 */ /* 0x000fea000383ffff */
.L_x_65:
[----:B-1----:R1:W2:Y:S02]  /*a380*/  SYNCS.PHASECHK.TRANS64.TRYWAIT P1, [R0+URZ+0x1a0], R4 ;  /* 0x0001a004000075a7 */ /* 0x0022a400080211ff */
[----:B--2---:R-:W-:Y:S05]  /*a390*/  @!P1 NANOSLEEP.SYNCS 0x989680 ;  /* 0x009896800000995d */ /* 0x004fea0003900000 */
[----:B------:R-:W2:Y:S02]  /*a3a0*/  @!P1 SYNCS.PHASECHK.TRANS64 P1, [R0+URZ+0x1a0], R4 ;  /* 0x0001a004000095a7 */ /* 0x000ea400080210ff */
[----:B--2---:R-:W-:Y:S05]  /*a3b0*/  @!P1 BRA `(.L_x_65) ;  /* 0xfffffffc00f09947 */ /* 0x004fea000383ffff */
[----:B------:R-:W-:Y:S05]  /*a3c0*/  BRA `(.L_x_198) ;  /* 0xffffff9000907947 */ /* 0x000fea000383ffff */
.L_x_68:
[----:B------:R-:W-:-:S07]  /*a3d0*/  MOV R0, UR5 ;  /* 0x0000000500007c02 */ /* 0x000fce0008000f00 */
.L_x_199:
[----:B-1----:R1:W2:Y:S02]  /*a3e0*/  SYNCS.PHASECHK.TRANS64.TRYWAIT P0, [R0+URZ+0x1b0], R2 ;  /* 0x0001b002000075a7 */ /* 0x0022a400080011ff */
[----:B--2---:R-:W-:Y:S05]  /*a3f0*/  @!P0 NANOSLEEP.SYNCS 0x989680 ;  /* 0x009896800000895d */ /* 0x004fea0003900000 */
[----:B------:R-:W2:Y:S02]  /*a400*/  @!P0 SYNCS.PHASECHK.TRANS64 P0, [R0+URZ+0x1b0], R2 ;  /* 0x0001b002000085a7 */ /* 0x000ea400080010ff */
[----:B--2---:R-:W-:Y:S05]  /*a410*/  @!P0 BRA `(.L_x_199) ;  /* 0xfffffffc00f08947 */ /* 0x004fea000383ffff */
[----:B------:R-:W-:Y:S05]  /*a420*/  BRA `(.L_x_67) ;  /* 0xffffff9000e47947 */ /* 0x000fea000383ffff */
.L_x_75:
[----:B-1----:R1:W2:Y:S02]  /*a430*/  SYNCS.PHASECHK.TRANS64.TRYWAIT P1, [R0+URZ+0x1a0], R2 ;  /* 0x0001a002000075a7 */ /* 0x0022a400080211ff */
[----:B--2---:R-:W-:Y:S05]  /*a440*/  @!P1 NANOSLEEP.SYNCS 0x989680 ;  /* 0x009896800000995d */ /* 0x004fea0003900000 */
[----:B------:R-:W2:Y:S02]  /*a450*/  @!P1 SYNCS.PHASECHK.TRANS64 P1, [R0+URZ+0x1a0], R2 ;  /* 0x0001a002000095a7 */ /* 0x000ea400080210ff */
[----:B--2---:R-:W-:Y:S05]  /*a460*/  @!P1 BRA `(.L_x_75) ;  /* 0xfffffffc00f09947 */ /* 0x004fea000383ffff */
[----:B------:R-:W-:Y:S05]  /*a470*/  BRA `(.L_x_200) ;  /* 0xffffff98007c7947 */ /* 0x000fea000383ffff */
.L_x_76:
[----:B------:R-:W-:-:S07]  /*a480*/  MOV R2, UR10 ;  /* 0x0000000a00027c02 */ /* 0x000fce0008000f00 */
.L_x_201:
[----:B-1----:R1:W2:Y:S02]  /*a490*/  SYNCS.PHASECHK.TRANS64.TRYWAIT P0, [R2+URZ+0x1d0], R0 ;  /* 0x0001d000020075a7 */ /* 0x0022a400080011ff */
[----:B--2---:R-:W-:Y:S05]  /*a4a0*/  @!P0 NANOSLEEP.SYNCS 0x989680 ;  /* 0x009896800000895d */ /* 0x004fea0003900000 */
[----:B------:R-:W2:Y:S02]  /*a4b0*/  @!P0 SYNCS.PHASECHK.TRANS64 P0, [R2+URZ+0x1d0], R0 ;  /* 0x0001d000020085a7 */ /* 0x000ea400080010ff */
[----:B--2---:R-:W-:Y:S05]  /*a4c0*/  @!P0 BRA `(.L_x_201) ;  /* 0xfffffffc00f08947 */ /* 0x004fea000383ffff */
[----:B------:R-:W-:Y:S05]  /*a4d0*/  BRA `(.L_x_202) ;  /* 0xffffff9800b07947 */ /* 0x000fea000383ffff */
.L_x_79:
[----:B------:R-:W-:Y:S07]  /*a4e0*/  MOV R0, UR8 ;  /* 0x0000000800007c02 */ /* 0x000fee0008000f00 */
.L_x_203:
[----:B-1----:R1:W2:Y:S02]  /*a4f0*/  SYNCS.PHASECHK.TRANS64.TRYWAIT P0, [R0+URZ], R2 ;  /* 0x00000002000075a7 */ /* 0x0022a400080011ff */
[----:B--2---:R-:W-:Y:S05]  /*a500*/  @!P0 NANOSLEEP.SYNCS 0x989680 ;  /* 0x009896800000895d */ /* 0x004fea0003900000 */
[----:B------:R-:W2:Y:S02]  /*a510*/  @!P0 SYNCS.PHASECHK.TRANS64 P0, [R0+URZ], R2 ;  /* 0x00000002000085a7 */ /* 0x000ea400080010ff */
[----:B--2---:R-:W-:Y:S05]  /*a520*/  @!P0 BRA `(.L_x_203) ;  /* 0xfffffffc00f08947 */ /* 0x004fea000383ffff */
[----:B------:R-:W-:Y:S05]  /*a530*/  BRA `(.L_x_78) ;  /* 0xffffff9800d07947 */ /* 0x000fea000383ffff */
.L_x_82:
[----:B------:R-:W-:-:S07]  /*a540*/  MOV R0, UR5 ;  /* 0x0000000500007c02 */ /* 0x000fce0008000f00 */
.L_x_204:
[----:B--2---:R2:W3:Y:S02]  /*a550*/  SYNCS.PHASECHK.TRANS64.TRYWAIT P0, [R0+URZ], R2 ;  /* 0x00000002000075a7 */ /* 0x0044e400080011ff */
[----:B---3--:R-:W-:Y:S05]  /*a560*/  @!P0 NANOSLEEP.SYNCS 0x989680 ;  /* 0x009896800000895d */ /* 0x008fea0003900000 */
[----:B------:R-:W3:Y:S02]  /*a570*/  @!P0 SYNCS.PHASECHK.TRANS64 P0, [R0+URZ], R2 ;  /* 0x00000002000085a7 */ /* 0x000ee400080010ff */
[----:B---3--:R-:W-:Y:S05]  /*a580*/  @!P0 BRA `(.L_x_204) ;  /* 0xfffffffc00f08947 */ /* 0x008fea000383ffff */
[----:B------:R-:W-:Y:S05]  /*a590*/  BRA `(.L_x_205) ;  /* 0xffffff9c008c7947 */ /* 0x000fea000383ffff */
.L_x_83:
[----:B------:R-:W-:-:S07]  /*a5a0*/  MOV R0, UR6 ;  /* 0x0000000600007c02 */ /* 0x000fce0008000f00 */
.L_x_206:
[----:B--2---:R2:W3:Y:S02]  /*a5b0*/  SYNCS.PHASECHK.TRANS64.TRYWAIT P0, [R0+URZ], R2 ;  /* 0x00000002000075a7 */ /* 0x0044e400080011ff */
[----:B---3--:R-:W-:Y:S05]  /*a5c0*/  @!P0 NANOSLEEP.SYNCS 0x989680 ;  /* 0x009896800000895d */ /* 0x008fea0003900000 */
[----:B------:R-:W3:Y:S02]  /*a5d0*/  @!P0 SYNCS.PHASECHK.TRANS64 P0, [R0+URZ], R2 ;  /* 0x00000002000085a7 */ /* 0x000ee400080010ff */
[----:B---3--:R-:W-:Y:S05]  /*a5e0*/  @!P0 BRA `(.L_x_206) ;  /* 0xfffffffc00f08947 */ /* 0x008fea000383ffff */
[----:B------:R-:W-:Y:S05]  /*a5f0*/  BRA `(.L_x_207) ;  /* 0xffffff9c00987947 */ /* 0x000fea000383ffff */
.L_x_88:
[----:B---3--:R3:W1:Y:S02]  /*a600*/  SYNCS.PHASECHK.TRANS64.TRYWAIT P0, [R0+URZ+0x1a0], R2 ;  /* 0x0001a002000075a7 */ /* 0x00866400080011ff */
[----:B-1----:R-:W-:Y:S05]  /*a610*/  @!P0 NANOSLEEP.SYNCS 0x989680 ;  /* 0x009896800000895d */ /* 0x002fea0003900000 */
[----:B------:R-:W1:Y:S02]  /*a620*/  @!P0 SYNCS.PHASECHK.TRANS64 P0, [R0+URZ+0x1a0], R2 ;  /* 0x0001a002000085a7 */ /* 0x000e6400080010ff */
[----:B-1----:R-:W-:Y:S05]  /*a630*/  @!P0 BRA `(.L_x_88) ;  /* 0xfffffffc00f08947 */ /* 0x002fea000383ffff */
[----:B------:R-:W-:Y:S05]  /*a640*/  BRA `(.L_x_208) ;  /* 0xffffffa000a07947 */ /* 0x000fea000383ffff */
.L_x_91:
[----:B------:R-:W-:Y:S07]  /*a650*/  MOV R0, UR6 ;  /* 0x0000000600007c02 */ /* 0x000fee0008000f00 */
.L_x_209:
[----:B-1----:R1:W3:Y:S02]  /*a660*/  SYNCS.PHASECHK.TRANS64.TRYWAIT P0, [R0+URZ+0x198], R2 ;  /* 0x00019802000075a7 */ /* 0x0022e400080011ff */
[----:B---3--:R-:W-:Y:S05]  /*a670*/  @!P0 NANOSLEEP.SYNCS 0x989680 ;  /* 0x009896800000895d */ /* 0x008fea0003900000 */
[----:B------:R-:W3:Y:S02]  /*a680*/  @!P0 SYNCS.PHASECHK.TRANS64 P0, [R0+URZ+0x198], R2 ;  /* 0x00019802000085a7 */ /* 0x000ee400080010ff */
[----:B---3--:R-:W-:Y:S05]  /*a690*/  @!P0 BRA `(.L_x_209) ;  /* 0xfffffffc00f08947 */ /* 0x008fea000383ffff */
[----:B------:R-:W-:Y:S05]  /*a6a0*/  BRA `(.L_x_90) ;  /* 0xffffffa400947947 */ /* 0x000fea000383ffff */
.L_x_94:
[----:B------:R-:W-:Y:S07]  /*a6b0*/  MOV R0, UR6 ;  /* 0x0000000600007c02 */ /* 0x000fee0008000f00 */
.L_x_210:
[----:B-1----:R1:W2:Y:S02]  /*a6c0*/  SYNCS.PHASECHK.TRANS64.TRYWAIT P0, [R0+URZ+0x170], R24 ;  /* 0x00017018000075a7 */ /* 0x0022a400080011ff */
[----:B--2---:R-:W-:Y:S05]  /*a6d0*/  @!P0 NANOSLEEP.SYNCS 0x989680 ;  /* 0x009896800000895d */ /* 0x004fea0003900000 */
[----:B------:R-:W2:Y:S02]  /*a6e0*/  @!P0 SYNCS.PHASECHK.TRANS64 P0, [R0+URZ+0x170], R24 ;  /* 0x00017018000085a7 */ /* 0x000ea400080010ff */
[----:B--2---:R-:W-:Y:S05]  /*a6f0*/  @!P0 BRA `(.L_x_210) ;  /* 0xfffffffc00f08947 */ /* 0x004fea000383ffff */
[----:B------:R-:W-:Y:S05]  /*a700*/  BRA `(.L_x_211) ;  /* 0xffffffa400f07947 */ /* 0x000fea000383ffff */
.L_x_95:
[----:B------:R-:W-:Y:S07]  /*a710*/  MOV R0, UR6 ;  /* 0x0000000600007c02 */ /* 0x000fee0008000f00 */
.L_x_212:
[----:B-1----:R1:W2:Y:S02]  /*a720*/  SYNCS.PHASECHK.TRANS64.TRYWAIT P0, [R0+URZ+0x178], R24 ;  /* 0x00017818000075a7 */ /* 0x0022a400080011ff */
[----:B--2---:R-:W-:Y:S05]  /*a730*/  @!P0 NANOSLEEP.SYNCS 0x989680 ;  /* 0x009896800000895d */ /* 0x004fea0003900000 */
[----:B------:R-:W2:Y:S02]  /*a740*/  @!P0 SYNCS.PHASECHK.TRANS64 P0, [R0+URZ+0x178], R24 ;  /* 0x00017818000085a7 */ /* 0x000ea400080010ff */
[----:B--2---:R-:W-:Y:S05]  /*a750*/  @!P0 BRA `(.L_x_212) ;  /* 0xfffffffc00f08947 */ /* 0x004fea000383ffff */
[----:B------:R-:W-:Y:S05]  /*a760*/  BRA `(.L_x_213) ;  /* 0xffffffa8002c7947 */ /* 0x000fea000383ffff */
.L_x_96:
[----:B------:R-:W-:Y:S07]  /*a770*/  MOV R0, UR6 ;  /* 0x0000000600007c02 */ /* 0x000fee0008000f00 */
.L_x_214:
[----:B-1----:R1:W2:Y:S02]  /*a780*/  SYNCS.PHASECHK.TRANS64.TRYWAIT P0, [R0+URZ+0x180], R24 ;  /* 0x00018018000075a7 */ /* 0x0022a400080011ff */
[----:B--2---:R-:W-:Y:S05]  /*a790*/  @!P0 NANOSLEEP.SYNCS 0x989680 ;  /* 0x009896800000895d */ /* 0x004fea0003900000 */
[----:B------:R-:W2:Y:S02]  /*a7a0*/  @!P0 SYNCS.PHASECHK.TRANS64 P0, [R0+URZ+0x180], R24 ;  /* 0x00018018000085a7 */ /* 0x000ea400080010ff */
[----:B--2---:R-:W-:Y:S05]  /*a7b0*/  @!P0 BRA `(.L_x_214) ;  /* 0xfffffffc00f08947 */ /* 0x004fea000383ffff */
[----:B------:R-:W-:Y:S05]  /*a7c0*/  BRA `(.L_x_215) ;  /* 0xffffffa800707947 */ /* 0x000fea000383ffff */
.L_x_97:
[----:B------:R-:W-:Y:S07]  /*a7d0*/  MOV R0, UR6 ;  /* 0x0000000600007c02 */ /* 0x000fee0008000f00 */
.L_x_216:
[----:B-1----:R1:W2:Y:S02]  /*a7e0*/  SYNCS.PHASECHK.TRANS64.TRYWAIT P0, [R0+URZ+0x188], R24 ;  /* 0x00018818000075a7 */ /* 0x0022a400080011ff */
[----:B--2---:R-:W-:Y:S05]  /*a7f0*/  @!P0 NANOSLEEP.SYNCS 0x989680 ;  /* 0x009896800000895d */ /* 0x004fea0003900000 */
[----:B------:R-:W2:Y:S02]  /*a800*/  @!P0 SYNCS.PHASECHK.TRANS64 P0, [R0+URZ+0x188], R24 ;  /* 0x00018818000085a7 */ /* 0x000ea400080010ff */
[----:B--2---:R-:W-:Y:S05]  /*a810*/  @!P0 BRA `(.L_x_216) ;  /* 0xfffffffc00f08947 */ /* 0x004fea000383ffff */
[----:B------:R-:W-:Y:S05]  /*a820*/  BRA `(.L_x_217) ;  /* 0xffffffa800f47947 */ /* 0x000fea000383ffff */
.L_x_99:
[----:B------:R-:W-:-:S07]  /*a830*/  MOV R0, UR6 ;  /* 0x0000000600007c02 */ /* 0x000fce0008000f00 */
.L_x_218:
[----:B-1----:R1:W2:Y:S02]  /*a840*/  SYNCS.PHASECHK.TRANS64.TRYWAIT P0, [R0+URZ+0x170], R2 ;  /* 0x00017002000075a7 */ /* 0x0022a400080011ff */
[----:B--2---:R-:W-:Y:S05]  /*a850*/  @!P0 NANOSLEEP.SYNCS 0x989680 ;  /* 0x009896800000895d */ /* 0x004fea0003900000 */
[----:B------:R-:W2:Y:S02]  /*a860*/  @!P0 SYNCS.PHASECHK.TRANS64 P0, [R0+URZ+0x170], R2 ;  /* 0x00017002000085a7 */ /* 0x000ea400080010ff */
[----:B--2---:R-:W-:Y:S05]  /*a870*/  @!P0 BRA `(.L_x_218) ;  /* 0xfffffffc00f08947 */ /* 0x004fea000383ffff */
[----:B------:R-:W-:Y:S05]  /*a880*/  BRA `(.L_x_219) ;  /* 0xffffffac00687947 */ /* 0x000fea000383ffff */
.L_x_100:
[----:B-1----:R-:W-:-:S07]  /*a890*/  MOV R0, UR6 ;  /* 0x0000000600007c02 */ /* 0x002fce0008000f00 */
.L_x_220:
[----:B-1----:R1:W2:Y:S02]  /*a8a0*/  SYNCS.PHASECHK.TRANS64.TRYWAIT P0, [R0+URZ+0x178], R2 ;  /* 0x00017802000075a7 */ /* 0x0022a400080011ff */
[----:B--2---:R-:W-:Y:S05]  /*a8b0*/  @!P0 NANOSLEEP.SYNCS 0x989680 ;  /* 0x009896800000895d */ /* 0x004fea0003900000 */
[----:B------:R-:W2:Y:S02]  /*a8c0*/  @!P0 SYNCS.PHASECHK.TRANS64 P0, [R0+URZ+0x178], R2 ;  /* 0x00017802000085a7 */ /* 0x000ea400080010ff */
[----:B--2---:R-:W-:Y:S05]  /*a8d0*/  @!P0 BRA `(.L_x_220) ;  /* 0xfffffffc00f08947 */ /* 0x004fea000383ffff */
[----:B------:R-:W-:Y:S05]  /*a8e0*/  BRA `(.L_x_221) ;  /* 0xffffffac00587947 */ /* 0x000fea000383ffff */
.L_x_101:
[----:B-1----:R-:W-:-:S07]  /*a8f0*/  MOV R0, UR6 ;  /* 0x0000000600007c02 */ /* 0x002fce0008000f00 */
.L_x_222:
[----:B-1----:R1:W2:Y:S02]  /*a900*/  SYNCS.PHASECHK.TRANS64.TRYWAIT P0, [R0+URZ+0x180], R2 ;  /* 0x00018002000075a7 */ /* 0x0022a400080011ff */
[----:B--2---:R-:W-:Y:S05]  /*a910*/  @!P0 NANOSLEEP.SYNCS 0x989680 ;  /* 0x009896800000895d */ /* 0x004fea0003900000 */
[----:B------:R-:W2:Y:S02]  /*a920*/  @!P0 SYNCS.PHASECHK.TRANS64 P0, [R0+URZ+0x180], R2 ;  /* 0x00018002000085a7 */ /* 0x000ea400080010ff */
[----:B--2---:R-:W-:Y:S05]  /*a930*/  @!P0 BRA `(.L_x_222) ;  /* 0xfffffffc00f08947 */ /* 0x004fea000383ffff */
[----:B------:R-:W-:Y:S05]  /*a940*/  BRA `(.L_x_223) ;  /* 0xffffffac00487947 */ /* 0x000fea000383ffff */
.L_x_103:
[----:B--2---:R2:W4:Y:S02]  /*a950*/  SYNCS.PHASECHK.TRANS64.TRYWAIT P0, [R0+URZ+0x1a0], R2 ;  /* 0x0001a002000075a7 */ /* 0x00452400080011ff */
[----:B----4-:R-:W-:Y:S05]  /*a960*/  @!P0 NANOSLEEP.SYNCS 0x989680 ;  /* 0x009896800000895d */ /* 0x010fea0003900000 */
[----:B------:R-:W4:Y:S02]  /*a970*/  @!P0 SYNCS.PHASECHK.TRANS64 P0, [R0+URZ+0x1a0], R2 ;  /* 0x0001a002000085a7 */ /* 0x000f2400080010ff */
[----:B----4-:R-:W-:Y:S05]  /*a980*/  @!P0 BRA `(.L_x_103) ;  /* 0xfffffffc00f08947 */ /* 0x010fea000383ffff */
[----:B------:R-:W-:Y:S05]  /*a990*/  BRA `(.L_x_224) ;  /* 0xffffffb000107947 */ /* 0x000fea000383ffff */
.L_x_114:
[----:B-1----:R-:W-:Y:S04]  /*a9a0*/  MOV R2, UR48 ;  /* 0x0000003000027c02 */ /* 0x002fe80008000f00 */
[----:B------:R1:W3:Y:S03]  /*a9b0*/  SYNCS.PHASECHK.TRANS64.TRYWAIT P1, [R2+URZ+0x150], R3 ;  /* 0x00015003020075a7 */ /* 0x0002e600080211ff */
[----:B---3--:R-:W-:Y:S05]  /*a9c0*/  @!P1 NANOSLEEP.SYNCS 0x989680 ;  /* 0x009896800000995d */ /* 0x008fea0003900000 */
[----:B------:R-:W3:Y:S02]  /*a9d0*/  @!P1 SYNCS.PHASECHK.TRANS64 P1, [R2+URZ+0x150], R3 ;  /* 0x00015003020095a7 */ /* 0x000ee400080210ff */
[----:B---3--:R-:W-:Y:S05]  /*a9e0*/  @!P1 BRA `(.L_x_114) ;  /* 0xfffffffc00ec9947 */ /* 0x008fea000383ffff */
[----:B------:R-:W-:Y:S05]  /*a9f0*/  BRA `(.L_x_113) ;  /* 0xffffffbc00147947 */ /* 0x000fea000383ffff */
.L_x_116:
[----:B-1----:R1:W4:Y:S02]  /*aa00*/  SYNCS.PHASECHK.TRANS64.TRYWAIT P0, [R64+URZ+0x1c0], R0 ;  /* 0x0001c000400075a7 */ /* 0x00232400080011ff */
[----:B----4-:R-:W-:Y:S05]  /*aa10*/  @!P0 NANOSLEEP.SYNCS 0x989680 ;  /* 0x009896800000895d */ /* 0x010fea0003900000 */
[----:B------:R-:W4:Y:S02]  /*aa20*/  @!P0 SYNCS.PHASECHK.TRANS64 P0, [R64+URZ+0x1c0], R0 ;  /* 0x0001c000400085a7 */ /* 0x000f2400080010ff */
[----:B----4-:R-:W-:Y:S05]  /*aa30*/  @!P0 BRA `(.L_x_116) ;  /* 0xfffffffc00f08947 */ /* 0x010fea000383ffff */
[----:B------:R-:W-:Y:S05]  /*aa40*/  BRA `(.L_x_115) ;  /* 0xffffffbc003c7947 */ /* 0x000fea000383ffff */
.L_x_125:
[----:B--2---:R2:W4:Y:S02]  /*aa50*/  SYNCS.PHASECHK.TRANS64.TRYWAIT P0, [R2+URZ+0x150], R0 ;  /* 0x00015000020075a7 */ /* 0x00452400080011ff */
[----:B----4-:R-:W-:Y:S05]  /*aa60*/  @!P0 NANOSLEEP.SYNCS 0x989680 ;  /* 0x009896800000895d */ /* 0x010fea0003900000 */
[----:B------:R-:W4:Y:S02]  /*aa70*/  @!P0 SYNCS.PHASECHK.TRANS64 P0, [R2+URZ+0x150], R0 ;  /* 0x00015000020085a7 */ /* 0x000f2400080010ff */
[----:B----4-:R-:W-:Y:S05]  /*aa80*/  @!P0 BRA `(.L_x_125) ;  /* 0xfffffffc00f08947 */ /* 0x010fea000383ffff */
[----:B------:R-:W-:Y:S05]  /*aa90*/  BRA `(.L_x_124) ;  /* 0xffffffc800187947 */ /* 0x000fea000383ffff */
.L_x_133:
[----:B--2---:R2:W4:Y:S02]  /*aaa0*/  SYNCS.PHASECHK.TRANS64.TRYWAIT P0, [R0+URZ+0x150], R6 ;  /* 0x00015006000075a7 */ /* 0x00452400080011ff */
[----:B----4-:R-:W-:Y:S05]  /*aab0*/  @!P0 NANOSLEEP.SYNCS 0x989680 ;  /* 0x009896800000895d */ /* 0x010fea0003900000 */
[----:B------:R-:W4:Y:S02]  /*aac0*/  @!P0 SYNCS.PHASECHK.TRANS64 P0, [R0+URZ+0x150], R6 ;  /* 0x00015006000085a7 */ /* 0x000f2400080010ff */
[----:B----4-:R-:W-:Y:S05]  /*aad0*/  @!P0 BRA `(.L_x_133) ;  /* 0xfffffffc00f08947 */ /* 0x010fea000383ffff */
[----:B------:R-:W-:Y:S05]  /*aae0*/  BRA `(.L_x_132) ;  /* 0xffffffd400187947 */ /* 0x000fea000383ffff */
.L_x_141:
[----:B--2---:R2:W4:Y:S02]  /*aaf0*/  SYNCS.PHASECHK.TRANS64.TRYWAIT P0, [R0+URZ+0x150], R5 ;  /* 0x00015005000075a7 */ /* 0x00452400080011ff */
[----:B----4-:R-:W-:Y:S05]  /*ab00*/  @!P0 NANOSLEEP.SYNCS 0x989680 ;  /* 0x009896800000895d */ /* 0x010fea0003900000 */
[----:B------:R-:W4:Y:S02]  /*ab10*/  @!P0 SYNCS.PHASECHK.TRANS64 P0, [R0+URZ+0x150], R5 ;  /* 0x00015005000085a7 */ /* 0x000f2400080010ff */
[----:B----4-:R-:W-:Y:S05]  /*ab20*/  @!P0 BRA `(.L_x_141) ;  /* 0xfffffffc00f08947 */ /* 0x010fea000383ffff */
[----:B------:R-:W-:Y:S05]  /*ab30*/  BRA `(.L_x_140) ;  /* 0xffffffe000187947 */ /* 0x000fea000383ffff */
        .weak           $__internal_0_$__cuda_sm10x_tcgen05_guardrail_trap_col_being_dealloced_not_returned_by_alloc
        .type           $__internal_0_$__cuda_sm10x_tcgen05_guardrail_trap_col_being_dealloced_not_returned_by_alloc,@function
        .size           $__internal_0_$__cuda_sm10x_tcgen05_guardrail_trap_col_being_dealloced_not_returned_by_alloc,($__internal_1_$__cuda_sm10x_tcgen05_guardrail_trap_phase_invalid_during_alloc - $__internal_0_$__cuda_sm10x_tcgen05_guardrail_trap_col_being_dealloced_not_returned_by_alloc)
$__internal_0_$__cuda_sm10x_tcgen05_guardrail_trap_col_being_dealloced_not_returned_by_alloc:
[----:B------:R-:W-:Y:S05]  /*ab40*/  BPT.TRAP 0x1 ;  /* 0x000000040000795c */ /* 0x000fea0000300000 */
[----:B------:R-:W-:-:S04]  /*ab50*/  HFMA2 R3, -RZ, RZ, 0, 0 ;  /* 0x00000000ff037431 */ /* 0x000fc800000001ff */
[----:B------:R-:W-:Y:S05]  /*ab60*/  RET.REL.NODEC R2 `(_ZN7cutlass13device_kernelINS_4gemm6kernel13GemmUniversalIN4cute5tupleIJiiiiEEENS1_10collective13CollectiveMmaINS1_46MainloopSm100TmaUmmaWarpSpecializedBlockScaledILi21ELi2ELi2ENS5_IJNS4_1CILi1EEESB_SB_EEEEENS5_IJNSA_ILi128EEESE_NSA_ILi64EEEEEENS5_IJNS_12float_e2m1_tENS_13float_ue4m3_tEEEENS5_IJNS5_IJlSB_lEEENS4_6LayoutINS5_IJNS5_IJNS5_IJNSA_ILi32EEENSA_ILi4EEEEEEiEEENS5_IJNS5_IJNSA_ILi16EEESN_EEEiEEENS5_IJSB_iEEEEEENS5_IJSS_NS5_IJNS5_IJNSA_ILi0EEESB_EEENSA_ILi512EEEEEENS5_IJSV_iEEEEEEEEEEESJ_S12_NS4_8TiledMMAINS4_8MMA_AtomIJNS4_17SM100_MMA_MXF4_SSISH_SH_fSI_Li128ELi128ELi16ELNS4_4UMMA5MajorE0ELS17_0ELNS16_7ScaleInE0ELS18_0EEEEEENSL_ISC_NS5_IJSV_SV_SV_EEEEENS5_IJNS4_10UnderscoreES1D_S1D_EEEEENS5_IJNS4_13SM90_TMA_LOADES1G_EEENS5_IJNS4_14ComposedLayoutINS4_7SwizzleILi1ELi4ELi3EEENS4_18smem_ptr_flag_bitsILi4EEENSL_INS5_IJNSA_ILi8EEESF_EEENS5_IJSF_SB_EEEEEEENSL_INS5_IJNS5_IJNS5_IJSO_SB_EEESR_EEESB_NS5_IJSB_SB_EEEEEENS5_IJNS5_IJNS5_IJSR_SX_EEESW_EEESV_NS5_IJSN_SX_EEEEEEEEEEEvNS4_8identityES1H_S21_vS22_EENS_8epilogue10collective18CollectiveEpilogueINS24_23Sm100TmaWarpSpecializedILi4ELi2ELi32ELb1ELb0EEEJSG_NS5_IJNSL_ISE_SB_EENSL_ISM_SB_EEEEENS_10bfloat16_tESK_S2C_SK_NS24_6fusion15FusionCallbacksIS28_NS2D_17LinearCombinationIS2C_fS2C_fLNS_15FloatRoundStyleE2EEESG_S2B_JEEENS4_5SM1004TMEM4LOAD26SM100_TMEM_LOAD_32dp32b32xES1G_NS1I_INS1J_ILi2ELi4ELi3EEENS1L_ILi16EEENSL_INS5_IJS1N_SM_EEENS5_IJSM_SB_EEEEEEENS4_39AutoVectorizingCopyWithAssumedAlignmentILi128EEENS4_14SM90_TMA_STOREES2S_S2U_S2U_EEEvvEEEEvNT_6ParamsE) ;  /* 0xffffff5402247950 */ /* 0x000fea0003c3ffff */
        .weak           $__internal_1_$__cuda_sm10x_tcgen05_guardrail_trap_phase_invalid_during_alloc
        .type           $__internal_1_$__cuda_sm10x_tcgen05_guardrail_trap_phase_invalid_during_alloc,@function
        .size           $__internal_1_$__cuda_sm10x_tcgen05_guardrail_trap_phase_invalid_during_alloc,($__internal_2_$__cuda_sm10x_tcgen05_guardrail_trap_unallocated_columns_being_dealloced - $__internal_1_$__cuda_sm10x_tcgen05_guardrail_trap_phase_invalid_during_alloc)
$__internal_1_$__cuda_sm10x_tcgen05_guardrail_trap_phase_invalid_during_alloc:
[----:B------:R-:W-:Y:S05]  /*ab70*/  BPT.TRAP 0x1 ;  /* 0x000000040000795c */ /* 0x000fea0000300000 */
[----:B------:R-:W-:-:S04]  /*ab80*/  MOV R3, 0x0 ;  /* 0x0000000000037802 */ /* 0x000fc80000000f00 */
[----:B------:R-:W-:Y:S05]  /*ab90*/  RET.REL.NODEC R2 `(_ZN7cutlass13device_kernelINS_4gemm6kernel13GemmUniversalIN4cute5tupleIJiiiiEEENS1_10collective13CollectiveMmaINS1_46MainloopSm100TmaUmmaWarpSpecializedBlockScaledILi21ELi2ELi2ENS5_IJNS4_1CILi1EEESB_SB_EEEEENS5_IJNSA_ILi128EEESE_NSA_ILi64EEEEEENS5_IJNS_12float_e2m1_tENS_13float_ue4m3_tEEEENS5_IJNS5_IJlSB_lEEENS4_6LayoutINS5_IJNS5_IJNS5_IJNSA_ILi32EEENSA_ILi4EEEEEEiEEENS5_IJNS5_IJNSA_ILi16EEESN_EEEiEEENS5_IJSB_iEEEEEENS5_IJSS_NS5_IJNS5_IJNSA_ILi0EEESB_EEENSA_ILi512EEEEEENS5_IJSV_iEEEEEEEEEEESJ_S12_NS4_8TiledMMAINS4_8MMA_AtomIJNS4_17SM100_MMA_MXF4_SSISH_SH_fSI_Li128ELi128ELi16ELNS4_4UMMA5MajorE0ELS17_0ELNS16_7ScaleInE0ELS18_0EEEEEENSL_ISC_NS5_IJSV_SV_SV_EEEEENS5_IJNS4_10UnderscoreES1D_S1D_EEEEENS5_IJNS4_13SM90_TMA_LOADES1G_EEENS5_IJNS4_14ComposedLayoutINS4_7SwizzleILi1ELi4ELi3EEENS4_18smem_ptr_flag_bitsILi4EEENSL_INS5_IJNSA_ILi8EEESF_EEENS5_IJSF_SB_EEEEEEENSL_INS5_IJNS5_IJNS5_IJSO_SB_EEESR_EEESB_NS5_IJSB_SB_EEEEEENS5_IJNS5_IJNS5_IJSR_SX_EEESW_EEESV_NS5_IJSN_SX_EEEEEEEEEEEvNS4_8identityES1H_S21_vS22_EENS_8epilogue10collective18CollectiveEpilogueINS24_23Sm100TmaWarpSpecializedILi4ELi2ELi32ELb1ELb0EEEJSG_NS5_IJNSL_ISE_SB_EENSL_ISM_SB_EEEEENS_10bfloat16_tESK_S2C_SK_NS24_6fusion15FusionCallbacksIS28_NS2D_17LinearCombinationIS2C_fS2C_fLNS_15FloatRoundStyleE2EEESG_S2B_JEEENS4_5SM1004TMEM4LOAD26SM100_TMEM_LOAD_32dp32b32xES1G_NS1I_INS1J_ILi2ELi4ELi3EEENS1L_ILi16EEENSL_INS5_IJS1N_SM_EEENS5_IJSM_SB_EEEEEEENS4_39AutoVectorizingCopyWithAssumedAlignmentILi128EEENS4_14SM90_TMA_STOREES2S_S2U_S2U_EEEvvEEEEvNT_6ParamsE) ;  /* 0xffffff5402187950 */ /* 0x000fea0003c3ffff */
        .weak           $__internal_2_$__cuda_sm10x_tcgen05_guardrail_trap_unallocated_columns_being_dealloced
        .type           $__internal_2_$__cuda_sm10x_tcgen05_guardrail_trap_unallocated_columns_being_dealloced,@function
        .size           $__internal_2_$__cuda_sm10x_tcgen05_guardrail_trap_unallocated_columns_being_dealloced,(.L_x_226 - $__internal_2_$__cuda_sm10x_tcgen05_guardrail_trap_unallocated_columns_being_dealloced)
$__internal_2_$__cuda_sm10x_tcgen05_guardrail_trap_unallocated_columns_being_dealloced:
[----:B------:R-:W-:Y:S05]  /*aba0*/  BPT.TRAP 0x1 ;  /* 0x000000040000795c */ /* 0x000fea0000300000 */
[----:B------:R-:W-:-:S04]  /*abb0*/  HFMA2 R3, -RZ, RZ, 0, 0 ;  /* 0x00000000ff037431 */ /* 0x000fc800000001ff */
[----:B------:R-:W-:Y:S05]  /*abc0*/  RET.REL.NODEC R2 `(_ZN7cutlass13device_kernelINS_4gemm6kernel13GemmUniversalIN4cute5tupleIJiiiiEEENS1_10collective13CollectiveMmaINS1_46MainloopSm100TmaUmmaWarpSpecializedBlockScaledILi21ELi2ELi2ENS5_IJNS4_1CILi1EEESB_SB_EEEEENS5_IJNSA_ILi128EEESE_NSA_ILi64EEEEEENS5_IJNS_12float_e2m1_tENS_13float_ue4m3_tEEEENS5_IJNS5_IJlSB_lEEENS4_6LayoutINS5_IJNS5_IJNS5_IJNSA_ILi32EEENSA_ILi4EEEEEEiEEENS5_IJNS5_IJNSA_ILi16EEESN_EEEiEEENS5_IJSB_iEEEEEENS5_IJSS_NS5_IJNS5_IJNSA_ILi0EEESB_EEENSA_ILi512EEEEEENS5_IJSV_iEEEEEEEEEEESJ_S12_NS4_8TiledMMAINS4_8MMA_AtomIJNS4_17SM100_MMA_MXF4_SSISH_SH_fSI_Li128ELi128ELi16ELNS4_4UMMA5MajorE0ELS17_0ELNS16_7ScaleInE0ELS18_0EEEEEENSL_ISC_NS5_IJSV_SV_SV_EEEEENS5_IJNS4_10UnderscoreES1D_S1D_EEEEENS5_IJNS4_13SM90_TMA_LOADES1G_EEENS5_IJNS4_14ComposedLayoutINS4_7SwizzleILi1ELi4ELi3EEENS4_18smem_ptr_flag_bitsILi4EEENSL_INS5_IJNSA_ILi8EEESF_EEENS5_IJSF_SB_EEEEEEENSL_INS5_IJNS5_IJNS5_IJSO_SB_EEESR_EEESB_NS5_IJSB_SB_EEEEEENS5_IJNS5_IJNS5_IJSR_SX_EEESW_EEESV_NS5_IJSN_SX_EEEEEEEEEEEvNS4_8identityES1H_S21_vS22_EENS_8epilogue10collective18CollectiveEpilogueINS24_23Sm100TmaWarpSpecializedILi4ELi2ELi32ELb1ELb0EEEJSG_NS5_IJNSL_ISE_SB_EENSL_ISM_SB_EEEEENS_10bfloat16_tESK_S2C_SK_NS24_6fusion15FusionCallbacksIS28_NS2D_17LinearCombinationIS2C_fS2C_fLNS_15FloatRoundStyleE2EEESG_S2B_JEEENS4_5SM1004TMEM4LOAD26SM100_TMEM_LOAD_32dp32b32xES1G_NS1I_INS1J_ILi2ELi4ELi3EEENS1L_ILi16EEENSL_INS5_IJS1N_SM_EEENS5_IJSM_SB_EEEEEEENS4_39AutoVectorizingCopyWithAssumedAlignmentILi128EEENS4_14SM90_TMA_STOREES2S_S2U_S2U_EEEvvEEEEvNT_6ParamsE) ;  /* 0xffffff54020c7950 */ /* 0x000fea0003c3ffff */
.L_x_225:
[----:B------:R-:W-:-:S00]  /*abd0*/  BRA `(.L_x_225) ;  /* 0xfffffffc00fc7947 */ /* 0x000fc0000383ffff */
[----:B------:R-:W-:-:S00]  /*abe0*/  NOP ;  /* 0x0000000000007918 */ /* 0x000fc00000000000 */
        /* <DEDUP_REMOVED lines=9> */
.L_x_226:


//--------------------- .nv.global.init           --------------------------
	.section	.nv.global.init,"aw",@progbits
.nv.global.init:
	.type		$str$29,@object
	.size		$str$29,($str$30 - $str$29)
$str$29:
        /*0000*/ 	.byte	0x28, 0x61, 0x64, 0x64, 0x72, 0x65, 0x73, 0x73, 0x20, 0x26, 0x20, 0x6d, 0x61, 0x73, 0x6b, 0x29
        /*0010*/ 	.byte	0x20, 0x3d, 0x3d, 0x20, 0x30, 0x00
	.type		$str$30,@object
	.size		$str$30,($str$26 - $str$30)
$str$30:
        /*0016*/ 	.byte	0x2f, 0x74, 0x6d, 0x70, 0x2f, 0x63, 0x75, 0x74, 0x6c, 0x61, 0x73, 0x73, 0x5f, 0x73, 0x77, 0x65
        /*0026*/ 	.byte	0x65, 0x70, 0x5f, 0x73, 0x72, 0x63, 0x2f, 0x69, 0x6e, 0x63, 0x6c, 0x75, 0x64, 0x65, 0x2f, 0x63
        /*0036*/ 	.byte	0x75, 0x74, 0x65, 0x2f, 0x70, 0x6f, 0x69, 0x6e, 0x74, 0x65, 0x72, 0x5f, 0x66, 0x6c, 0x61, 0x67
        /*0046*/ 	.byte	0x67, 0x65, 0x64, 0x2e, 0x68, 0x70, 0x70, 0x00
	.type		$str$26,@object
	.size		$str$26,($str$25 - $str$26)
$str$26:
        /*004e*/ 	.byte	0x2f, 0x74, 0x6d, 0x70, 0x2f, 0x63, 0x75, 0x74, 0x6c, 0x61, 0x73, 0x73, 0x5f, 0x73, 0x77, 0x65
        /*005e*/ 	.byte	0x65, 0x70, 0x5f, 0x73, 0x72, 0x63, 0x2f, 0x69, 0x6e, 0x63, 0x6c, 0x75, 0x64, 0x65, 0x2f, 0x63
        /*006e*/ 	.byte	0x75, 0x74, 0x65, 0x2f, 0x61, 0x74, 0x6f, 0x6d, 0x2f, 0x63, 0x6f, 0x70, 0x79, 0x5f, 0x74, 0x72
        /*007e*/ 	.byte	0x61, 0x69, 0x74, 0x73, 0x5f, 0x73, 0x6d, 0x31, 0x30, 0x30, 0x2e, 0x68, 0x70, 0x70, 0x00
	.type		$str$25,@object
	.size		$str$25,(__unnamed_1 - $str$25)
$str$25:
        /*008d*/ 	.byte	0x28, 0x28, 0x75, 0x69, 0x6e, 0x74, 0x33, 0x32, 0x5f, 0x74, 0x28, 0x74, 0x68, 0x72, 0x65, 0x61
        /*009d*/ 	.byte	0x64, 0x49, 0x64, 0x78, 0x2e, 0x78, 0x29, 0x20, 0x2f, 0x20, 0x33, 0x32, 0x29, 0x20, 0x25, 0x20
        /*00ad*/ 	.byte	0x34, 0x29, 0x20, 0x3d, 0x3d, 0x20, 0x28, 0x28, 0x28, 0x74, 0x6d, 0x65, 0x6d, 0x5f, 0x61, 0x64
        /*00bd*/ 	.byte	0x64, 0x72, 0x20, 0x3e, 0x3e, 0x20, 0x31, 0x36, 0x29, 0x20, 0x2f, 0x20, 0x33, 0x32, 0x29, 0x20
        /*00cd*/ 	.byte	0x25, 0x20, 0x34, 0x29, 0x00
	.type		__unnamed_1,@object
	.size		__unnamed_1,(__unnamed_2 - __unnamed_1)
__unnamed_1:
        /*00d2*/ 	.byte	0x61, 0x75, 0x74, 0x6f, 0x20, 0x63, 0x75, 0x74, 0x65, 0x3a, 0x3a, 0x61, 0x73, 0x5f, 0x70, 0x6f
        /* <DEDUP_REMOVED lines=24> */
        /*0262*/ 	.byte	0x34, 0x30, 0x39, 0x36, 0x3e, 0x3e, 0x3e, 0x3e, 0x5d, 0x00
	.type		__unnamed_2,@object
	.size		__unnamed_2,(.L_2 - __unnamed_2)
__unnamed_2:
        /* <DEDUP_REMOVED lines=42> */
        /*050c*/ 	.byte	0x3e, 0x3e, 0x5d, 0x00
.L_2:


//--------------------- .nv.shared._ZN7cutlass13device_kernelINS_4gemm6kernel13GemmUniversalIN4cute5tupleIJiiiiEEENS1_10collective13CollectiveMmaINS1_46MainloopSm100TmaUmmaWarpSpecializedBlockScaledILi21ELi2ELi2ENS5_IJNS4_1CILi1EEESB_SB_EEEEENS5_IJNSA_ILi128EEESE_NSA_ILi64EEEEEENS5_IJNS_12float_e2m1_tENS_13float_ue4m3_tEEEENS5_IJNS5_IJlSB_lEEENS4_6LayoutINS5_IJNS5_IJNS5_IJNSA_ILi32EEENSA_ILi4EEEEEEiEEENS5_IJNS5_IJNSA_ILi16EEESN_EEEiEEENS5_IJSB_iEEEEEENS5_IJSS_NS5_IJNS5_IJNSA_ILi0EEESB_EEENSA_ILi512EEEEEENS5_IJSV_iEEEEEEEEEEESJ_S12_NS4_8TiledMMAINS4_8MMA_AtomIJNS4_17SM100_MMA_MXF4_SSISH_SH_fSI_Li128ELi128ELi16ELNS4_4UMMA5MajorE0ELS17_0ELNS16_7ScaleInE0ELS18_0EEEEEENSL_ISC_NS5_IJSV_SV_SV_EEEEENS5_IJNS4_10UnderscoreES1D_S1D_EEEEENS5_IJNS4_13SM90_TMA_LOADES1G_EEENS5_IJNS4_14ComposedLayoutINS4_7SwizzleILi1ELi4ELi3EEENS4_18smem_ptr_flag_bitsILi4EEENSL_INS5_IJNSA_ILi8EEESF_EEENS5_IJSF_SB_EEEEEEENSL_INS5_IJNS5_IJNS5_IJSO_SB_EEESR_EEESB_NS5_IJSB_SB_EEEEEENS5_IJNS5_IJNS5_IJSR_SX_EEESW_EEESV_NS5_IJSN_SX_EEEEEEEEEEEvNS4_8identityES1H_S21_vS22_EENS_8epilogue10collective18CollectiveEpilogueINS24_23Sm100TmaWarpSpecializedILi4ELi2ELi32ELb1ELb0EEEJSG_NS5_IJNSL_ISE_SB_EENSL_ISM_SB_EEEEENS_10bfloat16_tESK_S2C_SK_NS24_6fusion15FusionCallbacksIS28_NS2D_17LinearCombinationIS2C_fS2C_fLNS_15FloatRoundStyleE2EEESG_S2B_JEEENS4_5SM1004TMEM4LOAD26SM100_TMEM_LOAD_32dp32b32xES1G_NS1I_INS1J_ILi2ELi4ELi3EEENS1L_ILi16EEENSL_INS5_IJS1N_SM_EEENS5_IJSM_SB_EEEEEEENS4_39AutoVectorizingCopyWithAssumedAlignmentILi128EEENS4_14SM90_TMA_STOREES2S_S2U_S2U_EEEvvEEEEvNT_6ParamsE --------------------------
	.section	.nv.shared._ZN7cutlass13device_kernelINS_4gemm6kernel13GemmUniversalIN4cute5tupleIJiiiiEEENS1_10collective13CollectiveMmaINS1_46MainloopSm100TmaUmmaWarpSpecializedBlockScaledILi21ELi2ELi2ENS5_IJNS4_1CILi1EEESB_SB_EEEEENS5_IJNSA_ILi128EEESE_NSA_ILi64EEEEEENS5_IJNS_12float_e2m1_tENS_13float_ue4m3_tEEEENS5_IJNS5_IJlSB_lEEENS4_6LayoutINS5_IJNS5_IJNS5_IJNSA_ILi32EEENSA_ILi4EEEEEEiEEENS5_IJNS5_IJNSA_ILi16EEESN_EEEiEEENS5_IJSB_iEEEEEENS5_IJSS_NS5_IJNS5_IJNSA_ILi0EEESB_EEENSA_ILi512EEEEEENS5_IJSV_iEEEEEEEEEEESJ_S12_NS4_8TiledMMAINS4_8MMA_AtomIJNS4_17SM100_MMA_MXF4_SSISH_SH_fSI_Li128ELi128ELi16ELNS4_4UMMA5MajorE0ELS17_0ELNS16_7ScaleInE0ELS18_0EEEEEENSL_ISC_NS5_IJSV_SV_SV_EEEEENS5_IJNS4_10UnderscoreES1D_S1D_EEEEENS5_IJNS4_13SM90_TMA_LOADES1G_EEENS5_IJNS4_14ComposedLayoutINS4_7SwizzleILi1ELi4ELi3EEENS4_18smem_ptr_flag_bitsILi4EEENSL_INS5_IJNSA_ILi8EEESF_EEENS5_IJSF_SB_EEEEEEENSL_INS5_IJNS5_IJNS5_IJSO_SB_EEESR_EEESB_NS5_IJSB_SB_EEEEEENS5_IJNS5_IJNS5_IJSR_SX_EEESW_EEESV_NS5_IJSN_SX_EEEEEEEEEEEvNS4_8identityES1H_S21_vS22_EENS_8epilogue10collective18CollectiveEpilogueINS24_23Sm100TmaWarpSpecializedILi4ELi2ELi32ELb1ELb0EEEJSG_NS5_IJNSL_ISE_SB_EENSL_ISM_SB_EEEEENS_10bfloat16_tESK_S2C_SK_NS24_6fusion15FusionCallbacksIS28_NS2D_17LinearCombinationIS2C_fS2C_fLNS_15FloatRoundStyleE2EEESG_S2B_JEEENS4_5SM1004TMEM4LOAD26SM100_TMEM_LOAD_32dp32b32xES1G_NS1I_INS1J_ILi2ELi4ELi3EEENS1L_ILi16EEENSL_INS5_IJS1N_SM_EEENS5_IJSM_SB_EEEEEEENS4_39AutoVectorizingCopyWithAssumedAlignmentILi128EEENS4_14SM90_TMA_STOREES2S_S2U_S2U_EEEvvEEEEvNT_6ParamsE,"aw",@nobits
	.sectionflags	@""
	.align	16
	.zero		1024


//--------------------- .nv.shared.reserved.0     --------------------------
	.section	.nv.shared.reserved.0,"aw",@nobits
	.weak		__nv_reservedSMEM_offset_0_alias
	.size		__nv_reservedSMEM_offset_0_alias, 0, 64
	.other		__nv_reservedSMEM_offset_0_alias,@"STO_CUDA_RESERVED_SHARED STV_DEFAULT"
__nv_reservedSMEM_offset_0_alias:
	.zero		0
.nv.shared.reserved.0:
	.zero		64
	.weak		__nv_reservedSMEM_tcgen05_partition
	.type		__nv_reservedSMEM_tcgen05_partition,@object
	.size		__nv_reservedSMEM_tcgen05_partition,(.L_0 - __nv_reservedSMEM_tcgen05_partition)
__nv_reservedSMEM_tcgen05_partition:
	.zero		32
.L_0:


//--------------------- .nv.global                --------------------------
	.section	.nv.global,"aw",@nobits
.nv.global:
	.type		_ZN40_INTERNAL_5f286c8b_4_k_cu_315d30b2_166314cute1_E,@object
	.size		_ZN40_INTERNAL_5f286c8b_4_k_cu_315d30b2_166314cute1_E,(_ZN40_INTERNAL_5f286c8b_4_k_cu_315d30b2_166314cuda3std3__45__cpo6cbeginE - _ZN40_INTERNAL_5f286c8b_4_k_cu_315d30b2_166314cute1_E)
_ZN40_INTERNAL_5f286c8b_4_k_cu_315d30b2_166314cute1_E:
	.zero		1
	.type		_ZN40_INTERNAL_5f286c8b_4_k_cu_315d30b2_166314cuda3std3__45__cpo6cbeginE,@object
	.size		_ZN40_INTERNAL_5f286c8b_4_k_cu_315d30b2_166314cuda3std3__45__cpo6cbeginE,(_ZN40_INTERNAL_5f286c8b_4_k_cu_315d30b2_166314cuda3std3__48in_placeE - _ZN40_INTERNAL_5f286c8b_4_k_cu_315d30b2_166314cuda3std3__45__cpo6cbeginE)
_ZN40_INTERNAL_5f286c8b_4_k_cu_315d30b2_166314cuda3std3__45__cpo6cbeginE:
	.zero		1
	.type		_ZN40_INTERNAL_5f286c8b_4_k_cu_315d30b2_166314cuda3std3__48in_placeE,@object
	.size		_ZN40_INTERNAL_5f286c8b_4_k_cu_315d30b2_166314cuda3std3__48in_placeE,(_ZN40_INTERNAL_5f286c8b_4_k_cu_315d30b2_166314cuda3std6ranges3__45__cpo9iter_moveE - _ZN40_INTERNAL_5f286c8b_4_k_cu_315d30b2_166314cuda3std3__48in_placeE)
_ZN40_INTERNAL_5f286c8b_4_k_cu_315d30b2_166314cuda3std3__48in_placeE:
	.zero		1
	.type		_ZN40_INTERNAL_5f286c8b_4_k_cu_315d30b2_166314cuda3std6ranges3__45__cpo9iter_moveE,@object
	.size		_ZN40_INTERNAL_5f286c8b_4_k_cu_315d30b2_166314cuda3std6ranges3__45__cpo9iter_moveE,(_ZN40_INTERNAL_5f286c8b_4_k_cu_315d30b2_166314cuda3std3__45__cpo5beginE - _ZN40_INTERNAL_5f286c8b_4_k_cu_315d30b2_166314cuda3std6ranges3__45__cpo9iter_moveE)
_ZN40_INTERNAL_5f286c8b_4_k_cu_315d30b2_166314cuda3std6ranges3__45__cpo9iter_moveE:
	.zero		1
	.type		_ZN40_INTERNAL_5f286c8b_4_k_cu_315d30b2_166314cuda3std3__45__cpo5beginE,@object
	.size		_ZN40_INTERNAL_5f286c8b_4_k_cu_315d30b2_166314cuda3std3__45__cpo5beginE,(_ZN40_INTERNAL_5f286c8b_4_k_cu_315d30b2_166314cuda3std3__442_GLOBAL__N__5f286c8b_4_k_cu_315d30b2_166316ignoreE - _ZN40_INTERNAL_5f286c8b_4_k_cu_315d30b2_166314cuda3std3__45__cpo5beginE)
_ZN40_INTERNAL_5f286c8b_4_k_cu_315d30b2_166314cuda3std3__45__cpo5beginE:
	.zero		1
	.type		_ZN40_INTERNAL_5f286c8b_4_k_cu_315d30b2_166314cuda3std3__442_GLOBAL__N__5f286c8b_4_k_cu_315d30b2_166316ignoreE,@object
	.size		_ZN40_INTERNAL_5f286c8b_4_k_cu_315d30b2_166314cuda3std3__442_GLOBAL__N__5f286c8b_4_k_cu_315d30b2_166316ignoreE,(_ZN40_INTERNAL_5f286c8b_4_k_cu_315d30b2_166314cute7productE - _ZN40_INTERNAL_5f286c8b_4_k_cu_315d30b2_166314cuda3std3__442_GLOBAL__N__5f286c8b_4_k_cu_315d30b2_166316ignoreE)
_ZN40_INTERNAL_5f286c8b_4_k_cu_315d30b2_166314cuda3std3__442_GLOBAL__N__5f286c8b_4_k_cu_315d30b2_166316ignoreE:
	.zero		1
	.type		_ZN40_INTERNAL_5f286c8b_4_k_cu_315d30b2_166314cute7productE,@object
	.size		_ZN40_INTERNAL_5f286c8b_4_k_cu_315d30b2_166314cute7productE,(_ZN40_INTERNAL_5f286c8b_4_k_cu_315d30b2_166314cuda3std3__45__cpo3endE - _ZN40_INTERNAL_5f286c8b_4_k_cu_315d30b2_166314cute7productE)
_ZN40_INTERNAL_5f286c8b_4_k_cu_315d30b2_166314cute7productE:
	.zero		1
	.type		_ZN40_INTERNAL_5f286c8b_4_k_cu_315d30b2_166314cuda3std3__45__cpo3endE,@object
	.size		_ZN40_INTERNAL_5f286c8b_4_k_cu_315d30b2_166314cuda3std3__45__cpo3endE,(_ZN40_INTERNAL_5f286c8b_4_k_cu_315d30b2_166314cuda3std3__419piecewise_constructE - _ZN40_INTERNAL_5f286c8b_4_k_cu_315d30b2_166314cuda3std3__45__cpo3endE)
_ZN40_INTERNAL_5f286c8b_4_k_cu_315d30b2_166314cuda3std3__45__cpo3endE:
	.zero		1
	.type		_ZN40_INTERNAL_5f286c8b_4_k_cu_315d30b2_166314cuda3std3__419piecewise_constructE,@object
	.size		_ZN40_INTERNAL_5f286c8b_4_k_cu_315d30b2_166314cuda3std3__419piecewise_constructE,(_ZN40_INTERNAL_5f286c8b_4_k_cu_315d30b2_166314cuda3std3__45__cpo4cendE - _ZN40_INTERNAL_5f286c8b_4_k_cu_315d30b2_166314cuda3std3__419piecewise_constructE)
_ZN40_INTERNAL_5f286c8b_4_k_cu_315d30b2_166314cuda3std3__419piecewise_constructE:
	.zero		1
	.type		_ZN40_INTERNAL_5f286c8b_4_k_cu_315d30b2_166314cuda3std3__45__cpo4cendE,@object
	.size		_ZN40_INTERNAL_5f286c8b_4_k_cu_315d30b2_166314cuda3std3__45__cpo4cendE,(_ZN40_INTERNAL_5f286c8b_4_k_cu_315d30b2_166314cuda3std6ranges3__45__cpo4swapE - _ZN40_INTERNAL_5f286c8b_4_k_cu_315d30b2_166314cuda3std3__45__cpo4cendE)
_ZN40_INTERNAL_5f286c8b_4_k_cu_315d30b2_166314cuda3std3__45__cpo4cendE:
	.zero		1
	.type		_ZN40_INTERNAL_5f286c8b_4_k_cu_315d30b2_166314cuda3std6ranges3__45__cpo4swapE,@object
	.size		_ZN40_INTERNAL_5f286c8b_4_k_cu_315d30b2_166314cuda3std6ranges3__45__cpo4swapE,(.L_10 - _ZN40_INTERNAL_5f286c8b_4_k_cu_315d30b2_166314cuda3std6ranges3__45__cpo4swapE)
_ZN40_INTERNAL_5f286c8b_4_k_cu_315d30b2_166314cuda3std6ranges3__45__cpo4swapE:
	.zero		1
.L_10:


//--------------------- .nv.constant0._ZN7cutlass13device_kernelINS_4gemm6kernel13GemmUniversalIN4cute5tupleIJiiiiEEENS1_10collective13CollectiveMmaINS1_46MainloopSm100TmaUmmaWarpSpecializedBlockScaledILi21ELi2ELi2ENS5_IJNS4_1CILi1EEESB_SB_EEEEENS5_IJNSA_ILi128EEESE_NSA_ILi64EEEEEENS5_IJNS_12float_e2m1_tENS_13float_ue4m3_tEEEENS5_IJNS5_IJlSB_lEEENS4_6LayoutINS5_IJNS5_IJNS5_IJNSA_ILi32EEENSA_ILi4EEEEEEiEEENS5_IJNS5_IJNSA_ILi16EEESN_EEEiEEENS5_IJSB_iEEEEEENS5_IJSS_NS5_IJNS5_IJNSA_ILi0EEESB_EEENSA_ILi512EEEEEENS5_IJSV_iEEEEEEEEEEESJ_S12_NS4_8TiledMMAINS4_8MMA_AtomIJNS4_17SM100_MMA_MXF4_SSISH_SH_fSI_Li128ELi128ELi16ELNS4_4UMMA5MajorE0ELS17_0ELNS16_7ScaleInE0ELS18_0EEEEEENSL_ISC_NS5_IJSV_SV_SV_EEEEENS5_IJNS4_10UnderscoreES1D_S1D_EEEEENS5_IJNS4_13SM90_TMA_LOADES1G_EEENS5_IJNS4_14ComposedLayoutINS4_7SwizzleILi1ELi4ELi3EEENS4_18smem_ptr_flag_bitsILi4EEENSL_INS5_IJNSA_ILi8EEESF_EEENS5_IJSF_SB_EEEEEEENSL_INS5_IJNS5_IJNS5_IJSO_SB_EEESR_EEESB_NS5_IJSB_SB_EEEEEENS5_IJNS5_IJNS5_IJSR_SX_EEESW_EEESV_NS5_IJSN_SX_EEEEEEEEEEEvNS4_8identityES1H_S21_vS22_EENS_8epilogue10collective18CollectiveEpilogueINS24_23Sm100TmaWarpSpecializedILi4ELi2ELi32ELb1ELb0EEEJSG_NS5_IJNSL_ISE_SB_EENSL_ISM_SB_EEEEENS_10bfloat16_tESK_S2C_SK_NS24_6fusion15FusionCallbacksIS28_NS2D_17LinearCombinationIS2C_fS2C_fLNS_15FloatRoundStyleE2EEESG_S2B_JEEENS4_5SM1004TMEM4LOAD26SM100_TMEM_LOAD_32dp32b32xES1G_NS1I_INS1J_ILi2ELi4ELi3EEENS1L_ILi16EEENSL_INS5_IJS1N_SM_EEENS5_IJSM_SB_EEEEEEENS4_39AutoVectorizingCopyWithAssumedAlignmentILi128EEENS4_14SM90_TMA_STOREES2S_S2U_S2U_EEEvvEEEEvNT_6ParamsE --------------------------
	.section	.nv.constant0._ZN7cutlass13device_kernelINS_4gemm6kernel13GemmUniversalIN4cute5tupleIJiiiiEEENS1_10collective13CollectiveMmaINS1_46MainloopSm100TmaUmmaWarpSpecializedBlockScaledILi21ELi2ELi2ENS5_IJNS4_1CILi1EEESB_SB_EEEEENS5_IJNSA_ILi128EEESE_NSA_ILi64EEEEEENS5_IJNS_12float_e2m1_tENS_13float_ue4m3_tEEEENS5_IJNS5_IJlSB_lEEENS4_6LayoutINS5_IJNS5_IJNS5_IJNSA_ILi32EEENSA_ILi4EEEEEEiEEENS5_IJNS5_IJNSA_ILi16EEESN_EEEiEEENS5_IJSB_iEEEEEENS5_IJSS_NS5_IJNS5_IJNSA_ILi0EEESB_EEENSA_ILi512EEEEEENS5_IJSV_iEEEEEEEEEEESJ_S12_NS4_8TiledMMAINS4_8MMA_AtomIJNS4_17SM100_MMA_MXF4_SSISH_SH_fSI_Li128ELi128ELi16ELNS4_4UMMA5MajorE0ELS17_0ELNS16_7ScaleInE0ELS18_0EEEEEENSL_ISC_NS5_IJSV_SV_SV_EEEEENS5_IJNS4_10UnderscoreES1D_S1D_EEEEENS5_IJNS4_13SM90_TMA_LOADES1G_EEENS5_IJNS4_14ComposedLayoutINS4_7SwizzleILi1ELi4ELi3EEENS4_18smem_ptr_flag_bitsILi4EEENSL_INS5_IJNSA_ILi8EEESF_EEENS5_IJSF_SB_EEEEEEENSL_INS5_IJNS5_IJNS5_IJSO_SB_EEESR_EEESB_NS5_IJSB_SB_EEEEEENS5_IJNS5_IJNS5_IJSR_SX_EEESW_EEESV_NS5_IJSN_SX_EEEEEEEEEEEvNS4_8identityES1H_S21_vS22_EENS_8epilogue10collective18CollectiveEpilogueINS24_23Sm100TmaWarpSpecializedILi4ELi2ELi32ELb1ELb0EEEJSG_NS5_IJNSL_ISE_SB_EENSL_ISM_SB_EEEEENS_10bfloat16_tESK_S2C_SK_NS24_6fusion15FusionCallbacksIS28_NS2D_17LinearCombinationIS2C_fS2C_fLNS_15FloatRoundStyleE2EEESG_S2B_JEEENS4_5SM1004TMEM4LOAD26SM100_TMEM_LOAD_32dp32b32xES1G_NS1I_INS1J_ILi2ELi4ELi3EEENS1L_ILi16EEENSL_INS5_IJS1N_SM_EEENS5_IJSM_SB_EEEEEEENS4_39AutoVectorizingCopyWithAssumedAlignmentILi128EEENS4_14SM90_TMA_STOREES2S_S2U_S2U_EEEvvEEEEvNT_6ParamsE,"a",@progbits
	.sectionflags	@""
	.align	4
.nv.constant0._ZN7cutlass13device_kernelINS_4gemm6kernel13GemmUniversalIN4cute5tupleIJiiiiEEENS1_10collective13CollectiveMmaINS1_46MainloopSm100TmaUmmaWarpSpecializedBlockScaledILi21ELi2ELi2ENS5_IJNS4_1CILi1EEESB_SB_EEEEENS5_IJNSA_ILi128EEESE_NSA_ILi64EEEEEENS5_IJNS_12float_e2m1_tENS_13float_ue4m3_tEEEENS5_IJNS5_IJlSB_lEEENS4_6LayoutINS5_IJNS5_IJNS5_IJNSA_ILi32EEENSA_ILi4EEEEEEiEEENS5_IJNS5_IJNSA_ILi16EEESN_EEEiEEENS5_IJSB_iEEEEEENS5_IJSS_NS5_IJNS5_IJNSA_ILi0EEESB_EEENSA_ILi512EEEEEENS5_IJSV_iEEEEEEEEEEESJ_S12_NS4_8TiledMMAINS4_8MMA_AtomIJNS4_17SM100_MMA_MXF4_SSISH_SH_fSI_Li128ELi128ELi16ELNS4_4UMMA5MajorE0ELS17_0ELNS16_7ScaleInE0ELS18_0EEEEEENSL_ISC_NS5_IJSV_SV_SV_EEEEENS5_IJNS4_10UnderscoreES1D_S1D_EEEEENS5_IJNS4_13SM90_TMA_LOADES1G_EEENS5_IJNS4_14ComposedLayoutINS4_7SwizzleILi1ELi4ELi3EEENS4_18smem_ptr_flag_bitsILi4EEENSL_INS5_IJNSA_ILi8EEESF_EEENS5_IJSF_SB_EEEEEEENSL_INS5_IJNS5_IJNS5_IJSO_SB_EEESR_EEESB_NS5_IJSB_SB_EEEEEENS5_IJNS5_IJNS5_IJSR_SX_EEESW_EEESV_NS5_IJSN_SX_EEEEEEEEEEEvNS4_8identityES1H_S21_vS22_EENS_8epilogue10collective18CollectiveEpilogueINS24_23Sm100TmaWarpSpecializedILi4ELi2ELi32ELb1ELb0EEEJSG_NS5_IJNSL_ISE_SB_EENSL_ISM_SB_EEEEENS_10bfloat16_tESK_S2C_SK_NS24_6fusion15FusionCallbacksIS28_NS2D_17LinearCombinationIS2C_fS2C_fLNS_15FloatRoundStyleE2EEESG_S2B_JEEENS4_5SM1004TMEM4LOAD26SM100_TMEM_LOAD_32dp32b32xES1G_NS1I_INS1J_ILi2ELi4ELi3EEENS1L_ILi16EEENSL_INS5_IJS1N_SM_EEENS5_IJSM_SB_EEEEEEENS4_39AutoVectorizingCopyWithAssumedAlignmentILi128EEENS4_14SM90_TMA_STOREES2S_S2U_S2U_EEEvvEEEEvNT_6ParamsE:
	.zero		3968


//--------------------- SYMBOLS --------------------------

	.type		.nv.reservedSmem.offset0,@object
	.size		.nv.reservedSmem.offset0,0x4
	.type		.nv.reservedSmem.cap,@object
	.size		.nv.reservedSmem.cap,0x4
	.type		__assertfail,@function
